def attn_fwd(
    Q,
    K,
    V,
    Out,
    Lse,
    sm_scale,
    stride_qz,
    stride_qh,
    stride_qm,
    stride_qk,
    stride_kz,
    stride_kh,
    stride_kn,
    stride_kk,
    stride_vz,
    stride_vh,
    stride_vn,
    stride_vk,
    stride_oz,
    stride_oh,
    stride_om,
    stride_ok,
    seqlen_q,
    seqlen_k,
    BLOCK_M: tl.constexpr,
    BLOCK_N: tl.constexpr,
    HEAD_DIM: tl.constexpr,
    CAUSAL: tl.constexpr,
):
    start_m = tl.program_id(0)
    off_hz = tl.program_id(1)
    q_off = off_hz * stride_qh
    k_off = off_hz * stride_kh
    v_off = off_hz * stride_vh
    offs_m = start_m * BLOCK_M + tl.arange(0, BLOCK_M)
    offs_d = tl.arange(0, HEAD_DIM)
    offs_n = tl.arange(0, BLOCK_N)
    q_ptrs = Q + q_off + offs_m[:, None] * stride_qm + offs_d[None, :] * stride_qk
    k_ptrs = K + k_off + offs_d[:, None] * stride_kk + offs_n[None, :] * stride_kn
    v_ptrs = V + v_off + offs_n[:, None] * stride_vn + offs_d[None, :] * stride_vk
    m_i = tl.full([BLOCK_M], float("-inf"), dtype=tl.float32)
    l_i = tl.zeros([BLOCK_M], dtype=tl.float32) + 1.0
    acc = tl.zeros([BLOCK_M, HEAD_DIM], dtype=tl.float32)
    q = tl.load(q_ptrs)
    acc, l_i, m_i = _attn_fwd_inner(
        acc,
        l_i,
        m_i,
        q,
        k_ptrs,
        v_ptrs,
        sm_scale,
        stride_kn,
        stride_vn,
        start_m,
        seqlen_k,
        BLOCK_M,
        BLOCK_N,
        HEAD_DIM,
        CAUSAL,
    )
    acc = acc / l_i[:, None]
    lse = m_i + tl.math.log2(l_i) / 1.4426950408889634
    o_ptrs = (
        Out
        + off_hz * stride_oh
        + offs_m[:, None] * stride_om
        + offs_d[None, :] * stride_ok
    )
    tl.store(o_ptrs, acc.to(Out.dtype.element_ty))
    tl.store(Lse + off_hz * seqlen_q + offs_m, lse)

# config = {"BLOCK_M": 64, "BLOCK_N": 64, "HEAD_DIM": 128, "arch": "sm_100", "causal": false, "dtype": "fp8e4m3", "num_stages": 2, "num_warps": 8}
# arch = sm_100


// ===== COMPILED SASS (sm_100a) =====

	.target	sm_100a

	.elftype	@"ET_EXEC"


//--------------------- .note.nv.tkinfo           --------------------------
	.section	.note.nv.tkinfo,"",@"SHT_NOTE"
	.sectionflags	@"SHF_NOTE_NV_TKINFO"
	.tkinfo
        /*0018*/ 	.word	0x00000081
        /*0030*/ 	.string	""
        /*0030*/ 	.string	"ptxas-blackwell"
        /*0030*/ 	.string	"Cuda compilation tools, release 12.9, V12.9.86"
        /*0030*/ 	.string	"Build cuda_12.9.r12.9/compiler.36037853_0"
        /*0030*/ 	.string	"-v  -suppress-debug-info  -lineinfo  -arch sm_100a "



//--------------------- .note.nv.cuver            --------------------------
	.section	.note.nv.cuver,"",@"SHT_NOTE"
	.sectionflags	@"SHF_NOTE_NV_CUVER"
        /*0018*/ 	.short	0x0001
        /*001a*/ 	.short	0x0064
        /*001c*/ 	.short	0x0001
        /*001e*/ 	.short	0x0000
        /*0020*/ 	.short	0x0001
        /*0022*/ 	.short	0x0000


//--------------------- .nv.info                  --------------------------
	.section	.nv.info,"",@"SHT_CUDA_INFO"
	.align	4


	//----- nvinfo : EIATTR_REGCOUNT
	.align		4
        /*0000*/ 	.byte	0x04, 0x2f
        /*0002*/ 	.short	(.L_5 - .L_4)
	.align		4
.L_4:
        /*0004*/ 	.word	index@(attn_fwd)
        /*0008*/ 	.word	0x000000e7


	//----- nvinfo : EIATTR_FRAME_SIZE
	.align		4
.L_5:
        /*000c*/ 	.byte	0x04, 0x11
        /*000e*/ 	.short	(.L_7 - .L_6)
	.align		4
.L_6:
        /*0010*/ 	.word	index@($__internal_2_$__cuda_sm10x_tcgen05_guardrail_trap_unallocated_columns_being_dealloced)
        /*0014*/ 	.word	0x00000000


	//----- nvinfo : EIATTR_FRAME_SIZE
	.align		4
.L_7:
        /*0018*/ 	.byte	0x04, 0x11
        /*001a*/ 	.short	(.L_9 - .L_8)
	.align		4
.L_8:
        /*001c*/ 	.word	index@($__internal_1_$__cuda_sm10x_tcgen05_guardrail_trap_phase_invalid_during_alloc)
        /*0020*/ 	.word	0x00000000


	//----- nvinfo : EIATTR_FRAME_SIZE
	.align		4
.L_9:
        /*0024*/ 	.byte	0x04, 0x11
        /*0026*/ 	.short	(.L_11 - .L_10)
	.align		4
.L_10:
        /*0028*/ 	.word	index@($__internal_0_$__cuda_sm10x_tcgen05_guardrail_trap_col_being_dealloced_not_returned_by_alloc)
        /*002c*/ 	.word	0x00000000


	//----- nvinfo : EIATTR_FRAME_SIZE
	.align		4
.L_11:
        /*0030*/ 	.byte	0x04, 0x11
        /*0032*/ 	.short	(.L_13 - .L_12)
	.align		4
.L_12:
        /*0034*/ 	.word	index@(attn_fwd)
        /*0038*/ 	.word	0x00000000


	//----- nvinfo : EIATTR_MIN_STACK_SIZE
	.align		4
.L_13:
        /*003c*/ 	.byte	0x04, 0x12
        /*003e*/ 	.short	(.L_15 - .L_14)
	.align		4
.L_14:
        /*0040*/ 	.word	index@(attn_fwd)
        /*0044*/ 	.word	0x00000000
.L_15:


//--------------------- .nv.info.attn_fwd         --------------------------
	.section	.nv.info.attn_fwd,"",@"SHT_CUDA_INFO"
	.sectionflags	@""
	.align	4


	//----- nvinfo : EIATTR_CUDA_API_VERSION
	.align		4
        /*0000*/ 	.byte	0x04, 0x37
        /*0002*/ 	.short	(.L_17 - .L_16)
.L_16:
        /*0004*/ 	.word	0x00000081


	//----- nvinfo : EIATTR_KPARAM_INFO
	.align		4
.L_17:
        /*0008*/ 	.byte	0x04, 0x17
        /*000a*/ 	.short	(.L_19 - .L_18)
.L_18:
        /*000c*/ 	.word	0x00000000
        /*0010*/ 	.short	0x0019
        /*0012*/ 	.short	0x0080
        /*0014*/ 	.byte	0x00, 0xf4, 0x21, 0x00


	//----- nvinfo : EIATTR_KPARAM_INFO
	.align		4
.L_19:
        /*0018*/ 	.byte	0x04, 0x17
        /*001a*/ 	.short	(.L_21 - .L_20)
.L_20:
        /*001c*/ 	.word	0x00000000
        /*0020*/ 	.short	0x0018
        /*0022*/ 	.short	0x0078
        /*0024*/ 	.byte	0x00, 0xf4, 0x21, 0x00


	//----- nvinfo : EIATTR_KPARAM_INFO
	.align		4
.L_21:
        /*0028*/ 	.byte	0x04, 0x17
        /*002a*/ 	.short	(.L_23 - .L_22)
.L_22:
        /*002c*/ 	.word	0x00000000
        /*0030*/ 	.short	0x0017
        /*0032*/ 	.short	0x0070
        /*0034*/ 	.byte	0x00, 0xf0, 0x11, 0x00


	//----- nvinfo : EIATTR_KPARAM_INFO
	.align		4
.L_23:
        /*0038*/ 	.byte	0x04, 0x17
        /*003a*/ 	.short	(.L_25 - .L_24)
.L_24:
        /*003c*/ 	.word	0x00000000
        /*0040*/ 	.short	0x0016
        /*0042*/ 	.short	0x006c
        /*0044*/ 	.byte	0x00, 0xf0, 0x11, 0x00


	//----- nvinfo : EIATTR_KPARAM_INFO
	.align		4
.L_25:
        /*0048*/ 	.byte	0x04, 0x17
        /*004a*/ 	.short	(.L_27 - .L_26)
.L_26:
        /*004c*/ 	.word	0x00000000
        /*0050*/ 	.short	0x0015
        /*0052*/ 	.short	0x0068
        /*0054*/ 	.byte	0x00, 0xf0, 0x11, 0x00


	//----- nvinfo : EIATTR_KPARAM_INFO
	.align		4
.L_27:
        /*0058*/ 	.byte	0x04, 0x17
        /*005a*/ 	.short	(.L_29 - .L_28)
.L_28:
        /*005c*/ 	.word	0x00000000
        /*0060*/ 	.short	0x0014
        /*0062*/ 	.short	0x0064
        /*0064*/ 	.byte	0x00, 0xf0, 0x11, 0x00


	//----- nvinfo : EIATTR_KPARAM_INFO
	.align		4
.L_29:
        /*0068*/ 	.byte	0x04, 0x17
        /*006a*/ 	.short	(.L_31 - .L_30)
.L_30:
        /*006c*/ 	.word	0x00000000
        /*0070*/ 	.short	0x0013
        /*0072*/ 	.short	0x0060
        /*0074*/ 	.byte	0x00, 0xf0, 0x11, 0x00


	//----- nvinfo : EIATTR_KPARAM_INFO
	.align		4
.L_31:
        /*0078*/ 	.byte	0x04, 0x17
        /*007a*/ 	.short	(.L_33 - .L_32)
.L_32:
        /*007c*/ 	.word	0x00000000
        /*0080*/ 	.short	0x0012
        /*0082*/ 	.short	0x005c
        /*0084*/ 	.byte	0x00, 0xf0, 0x11, 0x00


	//----- nvinfo : EIATTR_KPARAM_INFO
	.align		4
.L_33:
        /*0088*/ 	.byte	0x04, 0x17
        /*008a*/ 	.short	(.L_35 - .L_34)
.L_34:
        /*008c*/ 	.word	0x00000000
        /*0090*/ 	.short	0x0011
        /*0092*/ 	.short	0x0058
        /*0094*/ 	.byte	0x00, 0xf0, 0x11, 0x00


	//----- nvinfo : EIATTR_KPARAM_INFO
	.align		4
.L_35:
        /*0098*/ 	.byte	0x04, 0x17
        /*009a*/ 	.short	(.L_37 - .L_36)
.L_36:
        /*009c*/ 	.word	0x00000000
        /*00a0*/ 	.short	0x0010
        /*00a2*/ 	.short	0x0054
        /*00a4*/ 	.byte	0x00, 0xf0, 0x11, 0x00


	//----- nvinfo : EIATTR_KPARAM_INFO
	.align		4
.L_37:
        /*00a8*/ 	.byte	0x04, 0x17
        /*00aa*/ 	.short	(.L_39 - .L_38)
.L_38:
        /*00ac*/ 	.word	0x00000000
        /*00b0*/ 	.short	0x000f
        /*00b2*/ 	.short	0x0050
        /*00b4*/ 	.byte	0x00, 0xf0, 0x11, 0x00


	//----- nvinfo : EIATTR_KPARAM_INFO
	.align		4
.L_39:
        /*00b8*/ 	.byte	0x04, 0x17
        /*00ba*/ 	.short	(.L_41 - .L_40)
.L_40:
        /*00bc*/ 	.word	0x00000000
        /*00c0*/ 	.short	0x000e
        /*00c2*/ 	.short	0x004c
        /*00c4*/ 	.byte	0x00, 0xf0, 0x11, 0x00


	//----- nvinfo : EIATTR_KPARAM_INFO
	.align		4
.L_41:
        /*00c8*/ 	.byte	0x04, 0x17
        /*00ca*/ 	.short	(.L_43 - .L_42)
.L_42:
        /*00cc*/ 	.word	0x00000000
        /*00d0*/ 	.short	0x000d
        /*00d2*/ 	.short	0x0048
        /*00d4*/ 	.byte	0x00, 0xf0, 0x11, 0x00


	//----- nvinfo : EIATTR_KPARAM_INFO
	.align		4
.L_43:
        /*00d8*/ 	.byte	0x04, 0x17
        /*00da*/ 	.short	(.L_45 - .L_44)
.L_44:
        /*00dc*/ 	.word	0x00000000
        /*00e0*/ 	.short	0x000c
        /*00e2*/ 	.short	0x0044
        /*00e4*/ 	.byte	0x00, 0xf0, 0x11, 0x00


	//----- nvinfo : EIATTR_KPARAM_INFO
	.align		4
.L_45:
        /*00e8*/ 	.byte	0x04, 0x17
        /*00ea*/ 	.short	(.L_47 - .L_46)
.L_46:
        /*00ec*/ 	.word	0x00000000
        /*00f0*/ 	.short	0x000b
        /*00f2*/ 	.short	0x0040
        /*00f4*/ 	.byte	0x00, 0xf0, 0x11, 0x00


	//----- nvinfo : EIATTR_KPARAM_INFO
	.align		4
.L_47:
        /*00f8*/ 	.byte	0x04, 0x17
        /*00fa*/ 	.short	(.L_49 - .L_48)
.L_48:
        /*00fc*/ 	.word	0x00000000
        /*0100*/ 	.short	0x000a
        /*0102*/ 	.short	0x003c
        /*0104*/ 	.byte	0x00, 0xf0, 0x11, 0x00


	//----- nvinfo : EIATTR_KPARAM_INFO
	.align		4
.L_49:
        /*0108*/ 	.byte	0x04, 0x17
        /*010a*/ 	.short	(.L_51 - .L_50)
.L_50:
        /*010c*/ 	.word	0x00000000
        /*0110*/ 	.short	0x0009
        /*0112*/ 	.short	0x0038
        /*0114*/ 	.byte	0x00, 0xf0, 0x11, 0x00


	//----- nvinfo : EIATTR_KPARAM_INFO
	.align		4
.L_51:
        /*0118*/ 	.byte	0x04, 0x17
        /*011a*/ 	.short	(.L_53 - .L_52)
.L_52:
        /*011c*/ 	.word	0x00000000
        /*0120*/ 	.short	0x0008
        /*0122*/ 	.short	0x0034
        /*0124*/ 	.byte	0x00, 0xf0, 0x11, 0x00


	//----- nvinfo : EIATTR_KPARAM_INFO
	.align		4
.L_53:
        /*0128*/ 	.byte	0x04, 0x17
        /*012a*/ 	.short	(.L_55 - .L_54)
.L_54:
        /*012c*/ 	.word	0x00000000
        /*0130*/ 	.short	0x0007
        /*0132*/ 	.short	0x0030
        /*0134*/ 	.byte	0x00, 0xf0, 0x11, 0x00


	//----- nvinfo : EIATTR_KPARAM_INFO
	.align		4
.L_55:
        /*0138*/ 	.byte	0x04, 0x17
        /*013a*/ 	.short	(.L_57 - .L_56)
.L_56:
        /*013c*/ 	.word	0x00000000
        /*0140*/ 	.short	0x0006
        /*0142*/ 	.short	0x002c
        /*0144*/ 	.byte	0x00, 0xf0, 0x11, 0x00


	//----- nvinfo : EIATTR_KPARAM_INFO
	.align		4
.L_57:
        /*0148*/ 	.byte	0x04, 0x17
        /*014a*/ 	.short	(.L_59 - .L_58)
.L_58:
        /*014c*/ 	.word	0x00000000
        /*0150*/ 	.short	0x0005
        /*0152*/ 	.short	0x0028
        /*0154*/ 	.byte	0x00, 0xf0, 0x11, 0x00


	//----- nvinfo : EIATTR_KPARAM_INFO
	.align		4
.L_59:
        /*0158*/ 	.byte	0x04, 0x17
        /*015a*/ 	.short	(.L_61 - .L_60)
.L_60:
        /*015c*/ 	.word	0x00000000
        /*0160*/ 	.short	0x0004
        /*0162*/ 	.short	0x0020
        /*0164*/ 	.byte	0x00, 0xf4, 0x21, 0x00


	//----- nvinfo : EIATTR_KPARAM_INFO
	.align		4
.L_61:
        /*0168*/ 	.byte	0x04, 0x17
        /*016a*/ 	.short	(.L_63 - .L_62)
.L_62:
        /*016c*/ 	.word	0x00000000
        /*0170*/ 	.short	0x0003
        /*0172*/ 	.short	0x0018
        /*0174*/ 	.byte	0x00, 0xf4, 0x21, 0x00


	//----- nvinfo : EIATTR_KPARAM_INFO
	.align		4
.L_63:
        /*0178*/ 	.byte	0x04, 0x17
        /*017a*/ 	.short	(.L_65 - .L_64)
.L_64:
        /*017c*/ 	.word	0x00000000
        /*0180*/ 	.short	0x0002
        /*0182*/ 	.short	0x0010
        /*0184*/ 	.byte	0x00, 0xf4, 0x21, 0x00


	//----- nvinfo : EIATTR_KPARAM_INFO
	.align		4
.L_65:
        /*0188*/ 	.byte	0x04, 0x17
        /*018a*/ 	.short	(.L_67 - .L_66)
.L_66:
        /*018c*/ 	.word	0x00000000
        /*0190*/ 	.short	0x0001
        /*0192*/ 	.short	0x0008
        /*0194*/ 	.byte	0x00, 0xf4, 0x21, 0x00


	//----- nvinfo : EIATTR_KPARAM_INFO
	.align		4
.L_67:
        /*0198*/ 	.byte	0x04, 0x17
        /*019a*/ 	.short	(.L_69 - .L_68)
.L_68:
        /*019c*/ 	.word	0x00000000
        /*01a0*/ 	.short	0x0000
        /*01a2*/ 	.short	0x0000
        /*01a4*/ 	.byte	0x00, 0xf4, 0x21, 0x00


	//----- nvinfo : EIATTR_AT_ENTRY_FRAGMENTS
	.align		4
.L_69:
        /*01a8*/ 	.byte	0x04, 0x4f
        /*01aa*/ 	.short	(.L_71 - .L_70)


	//   ....[0]....
.L_70:
        /*01ac*/ 	.word	0x00000004


	//----- nvinfo : EIATTR_RESERVED_SMEM_USED
	.align		4
.L_71:
        /*01b0*/ 	.byte	0x01, 0x41
	.zero		2


	//----- nvinfo : EIATTR_SPARSE_MMA_MASK
	.align		4
        /*01b4*/ 	.byte	0x03, 0x50
        /*01b6*/ 	.short	0x0000


	//----- nvinfo : EIATTR_TCGEN05_1CTA_USED
	.align		4
        /*01b8*/ 	.byte	0x01, 0x51
	.zero		2


	//----- nvinfo : EIATTR_MAXREG_COUNT
	.align		4
        /*01bc*/ 	.byte	0x03, 0x1b
        /*01be*/ 	.short	0x00ff


	//----- nvinfo : EIATTR_NUM_BARRIERS
	.align		4
        /*01c0*/ 	.byte	0x02, 0x4c
        /*01c2*/ 	.byte	0x01
	.zero		1


	//----- nvinfo : EIATTR_INT_WARP_WIDE_INSTR_OFFSETS
	.align		4
        /*01c4*/ 	.byte	0x04, 0x31
        /*01c6*/ 	.short	(.L_73 - .L_72)


	//   ....[0]....
.L_72:
        /*01c8*/ 	.word	0x00001590


	//   ....[1]....
        /*01cc*/ 	.word	0x000015b0


	//   ....[2]....
        /*01d0*/ 	.word	0x00001c40


	//   ....[3]....
        /*01d4*/ 	.word	0x00001d00


	//   ....[4]....
        /*01d8*/ 	.word	0x00004510


	//   ....[5]....
        /*01dc*/ 	.word	0x00007b30


	//   ....[6]....
        /*01e0*/ 	.word	0x00007b80


	//----- nvinfo : EIATTR_COOP_GROUP_MASK_REGIDS
	.align		4
.L_73:
        /*01e4*/ 	.byte	0x04, 0x29
        /*01e6*/ 	.short	(.L_75 - .L_74)


	//   ....[0]....
.L_74:
        /*01e8*/ 	.word	0xffffffff


	//   ....[1]....
        /*01ec*/ 	.word	0xffffffff


	//   ....[2]....
        /*01f0*/ 	.word	0xffffffff


	//   ....[3]....
        /*01f4*/ 	.word	0xffffffff


	//   ....[4]....
        /*01f8*/ 	.word	0xffffffff


	//   ....[5]....
        /*01fc*/ 	.word	0xffffffff


	//   ....[6]....
        /*0200*/ 	.word	0xffffffff


	//   ....[7]....
        /*0204*/ 	.word	0xffffffff


	//   ....[8]....
        /*0208*/ 	.word	0xffffffff


	//   ....[9]....
        /*020c*/ 	.word	0xffffffff


	//   ....[10]....
        /*0210*/ 	.word	0xffffffff


	//   ....[11]....
        /*0214*/ 	.word	0xffffffff


	//----- nvinfo : EIATTR_COOP_GROUP_INSTR_OFFSETS
	.align		4
.L_75:
        /*0218*/ 	.byte	0x04, 0x28
        /*021a*/ 	.short	(.L_77 - .L_76)


	//   ....[0]....
.L_76:
        /*021c*/ 	.word	0x00000050


	//   ....[1]....
        /*0220*/ 	.word	0x00000310


	//   ....[2]....
        /*0224*/ 	.word	0x00002470


	//   ....[3]....
        /*0228*/ 	.word	0x00002ad0


	//   ....[4]....
        /*022c*/ 	.word	0x000030a0


	//   ....[5]....
        /*0230*/ 	.word	0x000030f0


	//   ....[6]....
        /*0234*/ 	.word	0x00004af0


	//   ....[7]....
        /*0238*/ 	.word	0x00004b40


	//   ....[8]....
        /*023c*/ 	.word	0x00004f90


	//   ....[9]....
        /*0240*/ 	.word	0x00004ff0


	//   ....[10]....
        /*0244*/ 	.word	0x000079c0


	//   ....[11]....
        /*0248*/ 	.word	0x00007c30


	//----- nvinfo : EIATTR_VRC_CTA_INIT_COUNT
	.align		4
.L_77:
        /*024c*/ 	.byte	0x02, 0x4a
        /*024e*/ 	.byte	0x80
	.zero		1


	//----- nvinfo : EIATTR_MBARRIER_INSTR_OFFSETS
	.align		4
        /*0250*/ 	.byte	0x04, 0x39
        /*0252*/ 	.short	(.L_79 - .L_78)


	//   ....[0]....
.L_78:
        /*0254*/ 	.word	0x00001840
        /*0258*/ 	.word	0x000000ff
        /*025c*/ 	.word	0x00000000
        /*0260*/ 	.short	0x0100
        /*0262*/ 	.byte	0x0c
	.zero		1


	//   ....[1]....
        /*0264*/ 	.word	0x00001cf0
        /*0268*/ 	.word	0x000000ff
        /*026c*/ 	.word	0x00009008
        /*0270*/ 	.short	0x0100
        /*0272*/ 	.byte	0x0e
	.zero		1


	//   ....[2]....
        /*0274*/ 	.word	0x00001f40
        /*0278*/ 	.word	0x000000ff
        /*027c*/ 	.word	0x00004000
        /*0280*/ 	.short	0x0100
        /*0282*/ 	.byte	0x0e
	.zero		1


	//   ....[3]....
        /*0284*/ 	.word	0x00002190
        /*0288*/ 	.word	0x000000ff
        /*028c*/ 	.word	0x00004000
        /*0290*/ 	.short	0x010a
        /*0292*/ 	.byte	0x0e
	.zero		1


	//   ....[4]....
        /*0294*/ 	.word	0x00002220
        /*0298*/ 	.word	0x000000ff
        /*029c*/ 	.word	0x00004000
        /*02a0*/ 	.short	0x0108
        /*02a2*/ 	.byte	0x0e
	.zero		1


	//   ....[5]....
        /*02a4*/ 	.word	0x00004750
        /*02a8*/ 	.word	0x000000ff
        /*02ac*/ 	.word	0x00009010
        /*02b0*/ 	.short	0x0100
        /*02b2*/ 	.byte	0x0e
	.zero		1


	//   ....[6]....
        /*02b4*/ 	.word	0x000048b0
        /*02b8*/ 	.word	0x000000ff
        /*02bc*/ 	.word	0x00009010
        /*02c0*/ 	.short	0x010a
        /*02c2*/ 	.byte	0x0e
	.zero		1


	//   ....[7]....
        /*02c4*/ 	.word	0x00004950
        /*02c8*/ 	.word	0x000000ff
        /*02cc*/ 	.word	0x00009010
        /*02d0*/ 	.short	0x0108
        /*02d2*/ 	.byte	0x0e
	.zero		1


	//   ....[8]....
        /*02d4*/ 	.word	0x00005040
        /*02d8*/ 	.word	0x000000ff
        /*02dc*/ 	.word	0x00000000
        /*02e0*/ 	.short	0x010a
        /*02e2*/ 	.byte	0x0c
	.zero		1


	//   ....[9]....
        /*02e4*/ 	.word	0x00005e30
        /*02e8*/ 	.word	0x000000ff
        /*02ec*/ 	.word	0x00000000
        /*02f0*/ 	.short	0x010a
        /*02f2*/ 	.byte	0x0c
	.zero		1


	//   ....[10]....
        /*02f4*/ 	.word	0x00005fa0
        /*02f8*/ 	.word	0x000000ff
        /*02fc*/ 	.word	0x00009000
        /*0300*/ 	.short	0x0108
        /*0302*/ 	.byte	0x0e
	.zero		1


	//   ....[11]....
        /*0304*/ 	.word	0x00006020
        /*0308*/ 	.word	0x000000ff
        /*030c*/ 	.word	0x00009008
        /*0310*/ 	.short	0x0108
        /*0312*/ 	.byte	0x0e
	.zero		1


	//   ....[12]....
        /*0314*/ 	.word	0x00007c50
        /*0318*/ 	.word	0x000000ff
        /*031c*/ 	.word	0x00004000
        /*0320*/ 	.short	0x010a
        /*0322*/ 	.byte	0x0e
	.zero		1


	//   ....[13]....
        /*0324*/ 	.word	0x00007c80
        /*0328*/ 	.word	0x000000ff
        /*032c*/ 	.word	0x00009010
        /*0330*/ 	.short	0x010a
        /*0332*/ 	.byte	0x0e
	.zero		1


	//   ....[14]....
        /*0334*/ 	.word	0x00007cb0
        /*0338*/ 	.word	0x000000ff
        /*033c*/ 	.word	0x00000000
        /*0340*/ 	.short	0x010a
        /*0342*/ 	.byte	0x0c
	.zero		1


	//   ....[15]....
        /*0344*/ 	.word	0x00007ce0
        /*0348*/ 	.word	0x000000ff
        /*034c*/ 	.word	0x00000000
        /*0350*/ 	.short	0x010a
        /*0352*/ 	.byte	0x0c
	.zero		1


	//----- nvinfo : EIATTR_NUM_MBARRIERS
	.align		4
.L_79:
        /*0354*/ 	.byte	0x03, 0x38
        /*0356*/ 	.short	0xffff


	//----- nvinfo : EIATTR_EXIT_INSTR_OFFSETS
	.align		4
        /*0358*/ 	.byte	0x04, 0x1c
        /*035a*/ 	.short	(.L_81 - .L_80)


	//   ....[0]....
.L_80:
        /*035c*/ 	.word	0x00007c40


	//----- nvinfo : EIATTR_REQNTID
	.align		4
.L_81:
        /*0360*/ 	.byte	0x04, 0x10
        /*0362*/ 	.short	(.L_83 - .L_82)
.L_82:
        /*0364*/ 	.word	0x00000100
        /*0368*/ 	.word	0x00000001
        /*036c*/ 	.word	0x00000001


	//----- nvinfo : EIATTR_CRS_STACK_SIZE
	.align		4
.L_83:
        /*0370*/ 	.byte	0x04, 0x1e
        /*0372*/ 	.short	(.L_85 - .L_84)
.L_84:
        /*0374*/ 	.word	0x00000000


	//----- nvinfo : EIATTR_CBANK_PARAM_SIZE
	.align		4
.L_85:
        /*0378*/ 	.byte	0x03, 0x19
        /*037a*/ 	.short	0x0088


	//----- nvinfo : EIATTR_PARAM_CBANK
	.align		4
        /*037c*/ 	.byte	0x04, 0x0a
        /*037e*/ 	.short	(.L_87 - .L_86)
	.align		4
.L_86:
        /*0380*/ 	.word	index@(.nv.constant0.attn_fwd)
        /*0384*/ 	.short	0x0380
        /*0386*/ 	.short	0x0088


	//----- nvinfo : EIATTR_SW_WAR
	.align		4
.L_87:
        /*0388*/ 	.byte	0x04, 0x36
        /*038a*/ 	.short	(.L_89 - .L_88)
.L_88:
        /*038c*/ 	.word	0x00000008
.L_89:


//--------------------- .nv.compat                --------------------------
	.section	.nv.compat,"",@"SHT_CUDA_COMPAT_INFO"
	.align	4
        /*0000*/ 	.byte	0x02, 0x02, 0x02, 0x00, 0x02, 0x05, 0x05, 0x00, 0x02, 0x03, 0x00, 0x00, 0x02, 0x06, 0x01, 0x00


//--------------------- .nv.callgraph             --------------------------
	.section	.nv.callgraph,"",@"SHT_CUDA_CALLGRAPH"
	.align	4
	.sectionentsize	8
	.align		4
        /*0000*/ 	.word	0x00000000
	.align		4
        /*0004*/ 	.word	0xffffffff
	.align		4
        /*0008*/ 	.word	0x00000000
	.align		4
        /*000c*/ 	.word	0xfffffffe
	.align		4
        /*0010*/ 	.word	0x00000000
	.align		4
        /*0014*/ 	.word	0xfffffffd
	.align		4
        /*0018*/ 	.word	0x00000000
	.align		4
        /*001c*/ 	.word	0xfffffffc


//--------------------- .nv.constant4             --------------------------
	.section	.nv.constant4,"a",@progbits
	.align	8
	.align		8
.nv.constant4:
        /*0000*/ 	.dword	_$_str


//--------------------- .text.attn_fwd            --------------------------
	.section	.text.attn_fwd,"ax",@progbits
	.align	128
        .global         attn_fwd
        .type           attn_fwd,@function
        .size           attn_fwd,(.L_x_27 - attn_fwd)
        .other          attn_fwd,@"STO_CUDA_ENTRY STV_DEFAULT"
attn_fwd:
.text.attn_fwd:
[----:B------:R-:W0:Y:S01]  /*0000*/  LDC R1, c[0x0][0x37c] ;  /* 0x0000df00ff017b82 */ /* 0x000e220000000800 */
[----:B------:R-:W1:Y:S02]  /*0010*/  S2R R44, SR_TID.X ;  /* 0x00000000002c7919 */ /* 0x000e640000002100 */
[----:B-1----:R-:W-:-:S13]  /*0020*/  ISETP.GE.U32.AND P1, PT, R44, 0x20, PT ;  /* 0x000000202c00780c */ /* 0x002fda0003f26070 */
[----:B------:R-:W-:Y:S05]  /*0030*/  @P1 BRA `(.L_x_0) ;  /* 0x0000000000b81947 */ /* 0x000fea0003800000 */
[----:B------:R-:W1:Y:S01]  /*0040*/  S2UR UR6, SR_CgaCtaId ;  /* 0x00000000000679c3 */ /* 0x000e620000008800 */
[----:B------:R-:W-:Y:S01]  /*0050*/  NOP ;  /* 0x0000000000007918 */ /* 0x000fe20000000000 */
[----:B------:R-:W-:Y:S02]  /*0060*/  UMOV UR4, 0x40 ;  /* 0x0000004000047882 */ /* 0x000fe40000000000 */
[----:B-1----:R-:W-:-:S09]  /*0070*/  ULEA UR4, UR6, UR4, 0x18 ;  /* 0x0000000406047291 */ /* 0x002fd2000f8ec0ff */
[----:B------:R-:W1:Y:S01]  /*0080*/  LDS.U8 R0, [UR4] ;  /* 0x00000004ff007984 */ /* 0x000e620008000000 */
[----:B------:R-:W-:Y:S02]  /*0090*/  UMOV UR4, 0x400 ;  /* 0x0000040000047882 */ /* 0x000fe40000000000 */
[----:B------:R-:W-:Y:S01]  /*00a0*/  ULEA UR4, UR6, UR4, 0x18 ;  /* 0x0000000406047291 */ /* 0x000fe2000f8ec0ff */
[----:B-1----:R-:W-:-:S13]  /*00b0*/  ISETP.NE.AND P0, PT, R0, RZ, PT ;  /* 0x000000ff0000720c */ /* 0x002fda0003f05270 */
[----:B------:R-:W-:Y:S05]  /*00c0*/  @P0 BRA `(.L_x_1) ;  /* 0x00000000007c0947 */ /* 0x000fea0003800000 */
[----:B------:R-:W-:-:S13]  /*00d0*/  ELECT P0, URZ, PT ;  /* 0x0000000000ff782f */ /* 0x000fda0003800000 */
[----:B------:R-:W-:Y:S05]  /*00e0*/  @!P0 BRA `(.L_x_2) ;  /* 0x0000000000848947 */ /* 0x000fea0003800000 */
[----:B------:R-:W-:Y:S01]  /*00f0*/  UMOV UR5, 0x4 ;  /* 0x0000000400057882 */ /* 0x000fe20000000000 */
[----:B------:R-:W-:Y:S02]  /*0100*/  IMAD.MOV.U32 R4, RZ, RZ, 0x1 ;  /* 0x00000001ff047424 */ /* 0x000fe400078e00ff */
[----:B------:R-:W-:Y:S02]  /*0110*/  IMAD.MOV.U32 R5, RZ, RZ, 0xf ;  /* 0x0000000fff057424 */ /* 0x000fe400078e00ff */
[----:B------:R-:W-:Y:S04]  /*0120*/  DEPBAR.LE SB1, 0x36 ;  /* 0x00009d800000791a */ /* 0x000fe80000000000 */
[----:B------:R-:W1:Y:S02]  /*0130*/  UTCATOMSWS.FIND_AND_SET.ALIGN UP0, UR5, UR5 ;  /* 0x00000005000575e3 */ /* 0x000e640008000800 */
[----:B-1----:R-:W-:-:S04]  /*0140*/  PLOP3.LUT P0, PT, PT, PT, UP0, 0x80, 0x8 ;  /* 0x000000000008781c */ /* 0x002fc80003f0f008 */
[----:B------:R-:W-:-:S04]  /*0150*/  SEL R0, RZ, 0xffffffff, !P0 ;  /* 0xffffffffff007807 */ /* 0x000fc80004000000 */
[----:B------:R-:W-:Y:S01]  /*0160*/  ISETP.NE.AND P0, PT, R0, RZ, PT ;  /* 0x000000ff0000720c */ /* 0x000fe20003f05270 */
[----:B------:R-:W-:-:S12]  /*0170*/  IMAD.U32 R0, RZ, RZ, UR5 ;  /* 0x00000005ff007e24 */ /* 0x000fd8000f8e00ff */
[----:B------:R-:W-:Y:S05]  /*0180*/  @P0 BRA `(.L_x_3) ;  /* 0x0000000000240947 */ /* 0x000fea0003800000 */
.L_x_4:
[----:B------:R-:W-:Y:S05]  /*0190*/  NANOSLEEP 0x64 ;  /* 0x000000640000795d */ /* 0x000fea0003800000 */
[----:B------:R-:W-:-:S05]  /*01a0*/  UMOV UR5, 0x4 ;  /* 0x0000000400057882 */ /* 0x000fca0000000000 */
[----:B------:R-:W-:Y:S04]  /*01b0*/  DEPBAR.LE SB1, 0x36 ;  /* 0x00009d800000791a */ /* 0x000fe80000000000 */
[----:B------:R-:W1:Y:S02]  /*01c0*/  UTCATOMSWS.FIND_AND_SET.ALIGN UP0, UR5, UR5 ;  /* 0x00000005000575e3 */ /* 0x000e640008000800 */
[----:B-1----:R-:W-:-:S04]  /*01d0*/  PLOP3.LUT P0, PT, PT, PT, UP0, 0x80, 0x8 ;  /* 0x000000000008781c */ /* 0x002fc80003f0f008 */
[----:B------:R-:W-:-:S04]  /*01e0*/  SEL R0, RZ, 0xffffffff, !P0 ;  /* 0xffffffffff007807 */ /* 0x000fc80004000000 */
[----:B------:R-:W-:Y:S01]  /*01f0*/  ISETP.NE.AND P0, PT, R0, RZ, PT ;  /* 0x000000ff0000720c */ /* 0x000fe20003f05270 */
[----:B------:R-:W-:-:S12]  /*0200*/  IMAD.U32 R0, RZ, RZ, UR5 ;  /* 0x00000005ff007e24 */ /* 0x000fd8000f8e00ff */
[----:B------:R-:W-:Y:S05]  /*0210*/  @!P0 BRA `(.L_x_4) ;  /* 0xfffffffc00dc8947 */ /* 0x000fea000383ffff */
.L_x_3:
[C---:B------:R-:W-:Y:S01]  /*0220*/  VIADD R3, R0.reuse, 0x10 ;  /* 0x0000001000037836 */ /* 0x040fe20000000000 */
[----:B------:R-:W-:Y:S01]  /*0230*/  UMOV UR5, 0x50 ;  /* 0x0000005000057882 */ /* 0x000fe20000000000 */
[----:B------:R-:W-:Y:S01]  /*0240*/  SHF.L.U32 R2, R5, R0, RZ ;  /* 0x0000000005027219 */ /* 0x000fe200000006ff */
[----:B------:R-:W-:Y:S01]  /*0250*/  ULEA UR5, UR6, UR5, 0x18 ;  /* 0x0000000506057291 */ /* 0x000fe2000f8ec0ff */
[----:B------:R-:W-:Y:S01]  /*0260*/  IMAD.SHL.U32 R0, R0, 0x20, RZ ;  /* 0x0000002000007824 */ /* 0x000fe200078e00ff */
[----:B------:R-:W-:-:S04]  /*0270*/  SHF.L.U32 R3, R4, R3, RZ ;  /* 0x0000000304037219 */ /* 0x000fc800000006ff */
[----:B------:R-:W-:-:S05]  /*0280*/  LOP3.LUT R2, R3, R2, RZ, 0xfc, !PT ;  /* 0x0000000203027212 */ /* 0x000fca00078efcff */
[----:B------:R1:W-:Y:S04]  /*0290*/  ATOMS.OR RZ, [UR5], R2 ;  /* 0x00000002ffff798c */ /* 0x0003e8000b000005 */
[----:B------:R1:W-:Y:S01]  /*02a0*/  STS [UR4], R0 ;  /* 0x00000000ff007988 */ /* 0x0003e20008000804 */
[----:B------:R-:W-:Y:S05]  /*02b0*/  BRA `(.L_x_2) ;  /* 0x0000000000107947 */ /* 0x000fea0003800000 */
.L_x_1:
[----:B------:R-:W-:Y:S01]  /*02c0*/  IMAD.MOV.U32 R0, RZ, RZ, -0x1 ;  /* 0xffffffffff007424 */ /* 0x000fe200078e00ff */
[----:B------:R-:W-:-:S04]  /*02d0*/  MOV R2, 0x300 ;  /* 0x0000030000027802 */ /* 0x000fc80000000f00 */
[----:B------:R1:W-:Y:S03]  /*02e0*/  STS [UR4], R0 ;  /* 0x00000000ff007988 */ /* 0x0003e60008000804 */
[----:B01----:R-:W-:Y:S05]  /*02f0*/  CALL.REL.NOINC `($__internal_1_$__cuda_sm10x_tcgen05_guardrail_trap_phase_invalid_during_alloc) ;  /* 0x0000007800907944 */ /* 0x003fea0003c00000 */
.L_x_2:
[----:B------:R-:W-:Y:S05]  /*0300*/  WARPSYNC.ALL ;  /* 0x0000000000007948 */ /* 0x000fea0003800000 */
[----:B------:R-:W-:Y:S01]  /*0310*/  NOP ;  /* 0x0000000000007918 */ /* 0x000fe20000000000 */
.L_x_0:
[----:B------:R-:W2:Y:S01]  /*0320*/  S2UR UR6, SR_CgaCtaId ;  /* 0x00000000000679c3 */ /* 0x000ea20000008800 */
[----:B------:R-:W3:Y:S01]  /*0330*/  S2R R43, SR_CTAID.X ;  /* 0x00000000002b7919 */ /* 0x000ee20000002500 */
[----:B------:R-:W4:Y:S01]  /*0340*/  LDCU.64 UR4, c[0x0][0x3b0] ;  /* 0x00007600ff0477ac */ /* 0x000f220008000a00 */
[----:B-1----:R-:W-:Y:S02]  /*0350*/  LOP3.LUT R0, R44, 0x3f, RZ, 0xc0, !PT ;  /* 0x0000003f2c007812 */ /* 0x002fe400078ec0ff */
[----:B------:R-:W-:Y:S01]  /*0360*/  SHF.R.U32.HI R42, RZ, 0x6, R44 ;  /* 0x00000006ff2a7819 */ /* 0x000fe2000001162c */
[----:B------:R-:W-:Y:S01]  /*0370*/  UMOV UR14, 0x400 ;  /* 0x00000400000e7882 */ /* 0x000fe20000000000 */
[----:B------:R-:W1:Y:S01]  /*0380*/  LDCU.64 UR32, c[0x0][0x358] ;  /* 0x00006b00ff2077ac */ /* 0x000e620008000a00 */
[----:B------:R-:W4:Y:S01]  /*0390*/  S2UR UR13, SR_CTAID.Y ;  /* 0x00000000000d79c3 */ /* 0x000f220000002600 */
[----:B------:R-:W-:Y:S02]  /*03a0*/  SGXT.U32 R42, R42, 0x2 ;  /* 0x000000022a2a781a */ /* 0x000fe40000000000 */
[----:B------:R-:W-:-:S02]  /*03b0*/  LEA.HI R41, R44, 0xc, RZ, 0x1a ;  /* 0x0000000c2c297811 */ /* 0x000fc400078fd0ff */
[C---:B------:R-:W-:Y:S02]  /*03c0*/  LEA.HI R39, R44.reuse, 0x2c, RZ, 0x1a ;  /* 0x0000002c2c277811 */ /* 0x040fe400078fd0ff */
[----:B------:R-:W-:Y:S01]  /*03d0*/  LEA.HI R40, R44, 0x1c, RZ, 0x1a ;  /* 0x0000001c2c287811 */ /* 0x000fe200078fd0ff */
[----:B------:R-:W0:Y:S08]  /*03e0*/  LDC.64 R22, c[0x0][0x380] ;  /* 0x0000e000ff167b82 */ /* 0x000e300000000a00 */
[----:B------:R-:W1:Y:S01]  /*03f0*/  LDC R26, c[0x0][0x3b8] ;  /* 0x0000ee00ff1a7b82 */ /* 0x000e620000000800 */
[----:B--2---:R-:W-:-:S07]  /*0400*/  ULEA UR14, UR6, UR14, 0x18 ;  /* 0x0000000e060e7291 */ /* 0x004fce000f8ec0ff */
[----:B------:R-:W-:Y:S01]  /*0410*/  BAR.SYNC.DEFER_BLOCKING 0x0 ;  /* 0x0000000000007b1d */ /* 0x000fe20000010000 */
[----:B----4-:R-:W-:Y:S01]  /*0420*/  UIMAD UR4, UR13, UR4, URZ ;  /* 0x000000040d0472a4 */ /* 0x010fe2000f8e02ff */
[----:B---3--:R-:W-:Y:S01]  /*0430*/  IMAD R43, R43, 0x40, R0 ;  /* 0x000000402b2b7824 */ /* 0x008fe200078e0200 */
[----:B------:R-:W-:-:S05]  /*0440*/  LEA.HI R38, R44, 0x3c, RZ, 0x1a ;  /* 0x0000003c2c267811 */ /* 0x000fca00078fd0ff */
[----:B------:R-:W2:Y:S01]  /*0450*/  LDC.64 R180, c[0x0][0x3c0] ;  /* 0x0000f000ffb47b82 */ /* 0x000ea20000000a00 */
[----:B------:R-:W-:Y:S01]  /*0460*/  IMAD R3, R43, UR5, RZ ;  /* 0x000000052b037c24 */ /* 0x000fe2000f8e02ff */
[----:B------:R-:W-:-:S04]  /*0470*/  USHF.R.S32.HI UR5, URZ, 0x1f, UR4 ;  /* 0x0000001fff057899 */ /* 0x000fc80008011404 */
[----:B0-----:R-:W-:Y:S02]  /*0480*/  IADD3 R22, P0, P2, R3, UR4, R22 ;  /* 0x0000000403167c10 */ /* 0x001fe4000fa1e016 */
[----:B------:R-:W0:Y:S01]  /*0490*/  LDC.64 R76, c[0x0][0x388] ;  /* 0x0000e200ff4c7b82 */ /* 0x000e220000000a00 */
[----:B------:R-:W-:Y:S01]  /*04a0*/  SHF.R.S32.HI R2, RZ, 0x1f, R3 ;  /* 0x0000001fff027819 */ /* 0x000fe20000011403 */
[----:B------:R-:W3:Y:S01]  /*04b0*/  LDCU UR4, c[0x0][0x3c8] ;  /* 0x00007900ff0477ac */ /* 0x000ee20008000800 */
[-C--:B-1----:R-:W-:Y:S02]  /*04c0*/  IMAD R3, R42, R26.reuse, RZ ;  /* 0x0000001a2a037224 */ /* 0x082fe400078e02ff */
[----:B------:R-:W-:Y:S01]  /*04d0*/  IADD3.X R24, PT, PT, R2, UR5, R23, P0, P2 ;  /* 0x0000000502187c10 */ /* 0x000fe200087e4417 */
[----:B------:R-:W1:Y:S01]  /*04e0*/  LDS R45, [UR14] ;  /* 0x0000000eff2d7984 */ /* 0x000e620008000800 */
[----:B------:R-:W-:Y:S01]  /*04f0*/  IMAD R5, R41, R26, RZ ;  /* 0x0000001a29057224 */ /* 0x000fe200078e02ff */
[----:B------:R-:W-:Y:S01]  /*0500*/  BAR.SYNC.DEFER_BLOCKING 0x0 ;  /* 0x0000000000007b1d */ /* 0x000fe20000010000 */
[----:B------:R-:W-:Y:S01]  /*0510*/  IADD3 R2, P0, PT, R3, R22, RZ ;  /* 0x0000001603027210 */ /* 0x000fe20007f1e0ff */
[----:B------:R-:W-:-:S02]  /*0520*/  IMAD R19, R26, 0x4, R3 ;  /* 0x000000041a137824 */ /* 0x000fc400078e0203 */
[----:B------:R-:W-:Y:S01]  /*0530*/  IMAD R13, R39, R26, RZ ;  /* 0x0000001a270d7224 */ /* 0x000fe200078e02ff */
[----:B------:R-:W-:Y:S01]  /*0540*/  LEA.HI.X.SX32 R3, R3, R24, 0x1, P0 ;  /* 0x0000001803037211 */ /* 0x000fe200000f0eff */
[----:B------:R-:W-:Y:S01]  /*0550*/  IMAD R11, R40, R26, RZ ;  /* 0x0000001a280b7224 */ /* 0x000fe200078e02ff */
[-C--:B------:R-:W-:Y:S02]  /*0560*/  IADD3 R8, P0, PT, R5, R22.reuse, RZ ;  /* 0x0000001605087210 */ /* 0x080fe40007f1e0ff */
[----:B------:R-:W-:Y:S02]  /*0570*/  IADD3 R6, P2, PT, R19, R22, RZ ;  /* 0x0000001613067210 */ /* 0x000fe40007f5e0ff */
[----:B------:R-:W-:Y:S02]  /*0580*/  LEA.HI.X.SX32 R9, R5, R24, 0x1, P0 ;  /* 0x0000001805097211 */ /* 0x000fe400000f0eff */
[----:B------:R-:W-:Y:S02]  /*0590*/  IADD3 R12, P0, PT, R13, R22, RZ ;  /* 0x000000160d0c7210 */ /* 0x000fe40007f1e0ff */
[----:B------:R-:W-:-:S02]  /*05a0*/  LEA.HI.X.SX32 R7, R19, R24, 0x1, P2 ;  /* 0x0000001813077211 */ /* 0x000fc400010f0eff */
[----:B------:R-:W-:Y:S01]  /*05b0*/  LEA.HI.X.SX32 R13, R13, R24, 0x1, P0 ;  /* 0x000000180d0d7211 */ /* 0x000fe200000f0eff */
[----:B------:R4:W5:Y:S01]  /*05c0*/  LDG.E.U8 R4, desc[UR32][R2.64] ;  /* 0x0000002002047981 */ /* 0x000962000c1e1100 */
[C---:B------:R-:W-:Y:S02]  /*05d0*/  IADD3 R10, P2, PT, R11.reuse, R22, RZ ;  /* 0x000000160b0a7210 */ /* 0x040fe40007f5e0ff */
[C---:B------:R-:W-:Y:S01]  /*05e0*/  LEA.HI R36, R44.reuse, 0x5c, RZ, 0x1a ;  /* 0x0000005c2c247811 */ /* 0x040fe200078fd0ff */
[----:B------:R2:W5:Y:S01]  /*05f0*/  LDG.E.U8 R5, desc[UR32][R6.64] ;  /* 0x0000002006057981 */ /* 0x000562000c1e1100 */
[----:B------:R-:W-:Y:S02]  /*0600*/  LEA.HI.X.SX32 R11, R11, R24, 0x1, P2 ;  /* 0x000000180b0b7211 */ /* 0x000fe400010f0eff */
[----:B------:R-:W-:Y:S01]  /*0610*/  LEA.HI R37, R44, 0x4c, RZ, 0x1a ;  /* 0x0000004c2c257811 */ /* 0x000fe200078fd0ff */
[----:B------:R-:W5:Y:S01]  /*0620*/  LDG.E.U8 R23, desc[UR32][R8.64] ;  /* 0x0000002008177981 */ /* 0x000f62000c1e1100 */
[----:B----4-:R-:W-:-:S03]  /*0630*/  IMAD R2, R38, R26, RZ ;  /* 0x0000001a26027224 */ /* 0x010fc600078e02ff */
[----:B------:R4:W5:Y:S01]  /*0640*/  LDG.E.U8 R25, desc[UR32][R10.64] ;  /* 0x000000200a197981 */ /* 0x000962000c1e1100 */
[----:B------:R-:W-:Y:S01]  /*0650*/  IMAD R17, R37, R26, RZ ;  /* 0x0000001a25117224 */ /* 0x000fe200078e02ff */
[----:B------:R-:W-:Y:S01]  /*0660*/  IADD3 R14, P0, PT, R2, R22, RZ ;  /* 0x00000016020e7210 */ /* 0x000fe20007f1e0ff */
[----:B--2---:R-:W-:Y:S01]  /*0670*/  IMAD R6, R36, R26, RZ ;  /* 0x0000001a24067224 */ /* 0x004fe200078e02ff */
[----:B------:R2:W5:Y:S01]  /*0680*/  LDG.E.U8 R29, desc[UR32][R12.64] ;  /* 0x000000200c1d7981 */ /* 0x000562000c1e1100 */
[----:B------:R-:W-:Y:S02]  /*0690*/  LEA.HI R3, R44, 0x6c, RZ, 0x1a ;  /* 0x0000006c2c037811 */ /* 0x000fe400078fd0ff */
[----:B------:R-:W-:Y:S02]  /*06a0*/  LEA.HI.X.SX32 R15, R2, R24, 0x1, P0 ;  /* 0x00000018020f7211 */ /* 0x000fe400000f0eff */
[----:B------:R-:W-:Y:S01]  /*06b0*/  LEA.HI R2, R44, 0x7c, RZ, 0x1a ;  /* 0x0000007c2c027811 */ /* 0x000fe200078fd0ff */
[----:B------:R-:W-:Y:S01]  /*06c0*/  IMAD R7, R26, 0x4, R19 ;  /* 0x000000041a077824 */ /* 0x000fe200078e0213 */
[----:B----4-:R-:W-:Y:S01]  /*06d0*/  IADD3 R10, P0, PT, R6, R22, RZ ;  /* 0x00000016060a7210 */ /* 0x010fe20007f1e0ff */
[----:B------:R-:W-:Y:S01]  /*06e0*/  IMAD R8, R3, R26, RZ ;  /* 0x0000001a03087224 */ /* 0x000fe200078e02ff */
[C---:B------:R-:W-:Y:S01]  /*06f0*/  IADD3 R16, P2, PT, R17.reuse, R22, RZ ;  /* 0x0000001611107210 */ /* 0x040fe20007f5e0ff */
[----:B------:R-:W-:Y:S01]  /*0700*/  IMAD R9, R2, R26, RZ ;  /* 0x0000001a02097224 */ /* 0x000fe200078e02ff */
[-C--:B------:R-:W-:Y:S01]  /*0710*/  LEA.HI.X.SX32 R11, R6, R24.reuse, 0x1, P0 ;  /* 0x00000018060b7211 */ /* 0x080fe200000f0eff */
[----:B------:R4:W5:Y:S01]  /*0720*/  LDG.E.U8 R33, desc[UR32][R14.64] ;  /* 0x000000200e217981 */ /* 0x000962000c1e1100 */
[----:B------:R-:W-:-:S02]  /*0730*/  LEA.HI.X.SX32 R17, R17, R24, 0x1, P2 ;  /* 0x0000001811117211 */ /* 0x000fc400010f0eff */
[C---:B------:R-:W-:Y:S01]  /*0740*/  IADD3 R20, P0, PT, R9.reuse, R22, RZ ;  /* 0x0000001609147210 */ /* 0x040fe20007f1e0ff */
[----:B------:R0:W5:Y:S03]  /*0750*/  LDG.E.U8 R53, desc[UR32][R10.64] ;  /* 0x000000200a357981 */ /* 0x000166000c1e1100 */
[----:B------:R-:W-:Y:S01]  /*0760*/  LEA.HI.X.SX32 R21, R9, R24, 0x1, P0 ;  /* 0x0000001809157211 */ /* 0x000fe200000f0eff */
[----:B------:R-:W-:Y:S01]  /*0770*/  IMAD R9, R26, 0x8, R7 ;  /* 0x000000081a097824 */ /* 0x000fe200078e0207 */
[-C--:B------:R-:W-:Y:S01]  /*0780*/  IADD3 R18, P2, PT, R8, R22.reuse, RZ ;  /* 0x0000001608127210 */ /* 0x080fe20007f5e0ff */
[----:B------:R0:W5:Y:S01]  /*0790*/  LDG.E.U8 R49, desc[UR32][R16.64] ;  /* 0x0000002010317981 */ /* 0x000162000c1e1100 */
[C---:B------:R-:W-:Y:S01]  /*07a0*/  IADD3 R6, P0, PT, R7.reuse, R22, RZ ;  /* 0x0000001607067210 */ /* 0x040fe20007f1e0ff */
[----:B--2---:R-:W-:Y:S01]  /*07b0*/  IMAD R13, R26, 0x4, R9 ;  /* 0x000000041a0d7824 */ /* 0x004fe200078e0209 */
[-C--:B------:R-:W-:Y:S01]  /*07c0*/  LEA.HI.X.SX32 R19, R8, R24.reuse, 0x1, P2 ;  /* 0x0000001808137211 */ /* 0x080fe200010f0eff */
[----:B------:R-:W5:Y:S01]  /*07d0*/  LDG.E.U8 R57, desc[UR32][R20.64] ;  /* 0x0000002014397981 */ /* 0x000f62000c1e1100 */
[----:B------:R-:W-:Y:S01]  /*07e0*/  LEA.HI.X.SX32 R7, R7, R24, 0x1, P0 ;  /* 0x0000001807077211 */ /* 0x000fe200000f0eff */
[C---:B----4-:R-:W-:Y:S01]  /*07f0*/  IMAD R14, R26.reuse, 0x4, R13 ;  /* 0x000000041a0e7824 */ /* 0x050fe200078e020d */
[C---:B------:R-:W-:Y:S01]  /*0800*/  IADD3 R8, P0, PT, R9.reuse, R22, RZ ;  /* 0x0000001609087210 */ /* 0x040fe20007f1e0ff */
[----:B------:R-:W5:Y:S02]  /*0810*/  LDG.E.U8 R55, desc[UR32][R18.64] ;  /* 0x0000002012377981 */ /* 0x000f64000c1e1100 */
[----:B------:R-:W-:Y:S01]  /*0820*/  IMAD R15, R26, 0x8, R14 ;  /* 0x000000081a0f7824 */ /* 0x000fe200078e020e */
[----:B------:R-:W-:Y:S01]  /*0830*/  LEA.HI.X.SX32 R9, R9, R24, 0x1, P0 ;  /* 0x0000001809097211 */ /* 0x000fe200000f0eff */
[----:B------:R2:W5:Y:S01]  /*0840*/  LDG.E.U8 R34, desc[UR32][R6.64] ;  /* 0x0000002006227981 */ /* 0x000562000c1e1100 */
[----:B0-----:R-:W-:-:S02]  /*0850*/  IADD3 R10, P0, PT, R13, R22, RZ ;  /* 0x000000160d0a7210 */ /* 0x001fc40007f1e0ff */
[----:B------:R-:W-:Y:S01]  /*0860*/  IADD3 R12, P2, PT, R14, R22, RZ ;  /* 0x000000160e0c7210 */ /* 0x000fe20007f5e0ff */
[----:B------:R-:W-:Y:S01]  /*0870*/  IMAD R16, R26, 0x4, R15 ;  /* 0x000000041a107824 */ /* 0x000fe200078e020f */
[-C--:B------:R-:W-:Y:S01]  /*0880*/  LEA.HI.X.SX32 R11, R13, R24.reuse, 0x1, P0 ;  /* 0x000000180d0b7211 */ /* 0x080fe200000f0eff */
[----:B------:R0:W5:Y:S01]  /*0890*/  LDG.E.U8 R48, desc[UR32][R8.64] ;  /* 0x0000002008307981 */ /* 0x000162000c1e1100 */
[----:B------:R-:W-:Y:S02]  /*08a0*/  LEA.HI.X.SX32 R13, R14, R24, 0x1, P2 ;  /* 0x000000180e0d7211 */ /* 0x000fe400010f0eff */
[C---:B------:R-:W-:Y:S01]  /*08b0*/  IADD3 R14, P0, PT, R15.reuse, R22, RZ ;  /* 0x000000160f0e7210 */ /* 0x040fe20007f1e0ff */
[----:B------:R-:W-:Y:S01]  /*08c0*/  IMAD R17, R26, 0x4, R16 ;  /* 0x000000041a117824 */ /* 0x000fe200078e0210 */
[----:B------:R4:W5:Y:S02]  /*08d0*/  LDG.E.U8 R21, desc[UR32][R10.64] ;  /* 0x000000200a157981 */ /* 0x000964000c1e1100 */
[----:B------:R-:W-:-:S02]  /*08e0*/  LEA.HI.X.SX32 R15, R15, R24, 0x1, P0 ;  /* 0x000000180f0f7211 */ /* 0x000fc400000f0eff */
[----:B--2---:R-:W-:Y:S01]  /*08f0*/  IADD3 R6, P0, PT, R16, R22, RZ ;  /* 0x0000001610067210 */ /* 0x004fe20007f1e0ff */
[----:B0-----:R-:W-:Y:S01]  /*0900*/  IMAD R9, R26, 0x8, R17 ;  /* 0x000000081a097824 */ /* 0x001fe200078e0211 */
[----:B------:R-:W5:Y:S02]  /*0910*/  LDG.E.U8 R50, desc[UR32][R12.64] ;  /* 0x000000200c327981 */ /* 0x000f64000c1e1100 */
[----:B------:R-:W-:Y:S01]  /*0920*/  LEA.HI.X.SX32 R7, R16, R24, 0x1, P0 ;  /* 0x0000001810077211 */ /* 0x000fe200000f0eff */
[C---:B------:R-:W-:Y:S01]  /*0930*/  IMAD R18, R26.reuse, 0x4, R9 ;  /* 0x000000041a127824 */ /* 0x040fe200078e0209 */
[C---:B------:R-:W-:Y:S01]  /*0940*/  IADD3 R16, P0, PT, R17.reuse, R22, RZ ;  /* 0x0000001611107210 */ /* 0x040fe20007f1e0ff */
[----:B------:R0:W5:Y:S02]  /*0950*/  LDG.E.U8 R52, desc[UR32][R14.64] ;  /* 0x000000200e347981 */ /* 0x000164000c1e1100 */
[----:B------:R-:W-:Y:S01]  /*0960*/  IMAD R19, R26, 0x4, R18 ;  /* 0x000000041a137824 */ /* 0x000fe200078e0212 */
[----:B------:R-:W-:Y:S01]  /*0970*/  LEA.HI.X.SX32 R17, R17, R24, 0x1, P0 ;  /* 0x0000001811117211 */ /* 0x000fe200000f0eff */
[----:B------:R2:W5:Y:S01]  /*0980*/  LDG.E.U8 R27, desc[UR32][R6.64] ;  /* 0x00000020061b7981 */ /* 0x000562000c1e1100 */
[----:B------:R-:W-:-:S02]  /*0990*/  IADD3 R8, P0, PT, R9, R22, RZ ;  /* 0x0000001609087210 */ /* 0x000fc40007f1e0ff */
[----:B----4-:R-:W-:Y:S01]  /*09a0*/  IADD3 R10, P2, PT, R18, R22, RZ ;  /* 0x00000016120a7210 */ /* 0x010fe20007f5e0ff */
[----:B------:R-:W5:Y:S01]  /*09b0*/  LDG.E.U8 R54, desc[UR32][R16.64] ;  /* 0x0000002010367981 */ /* 0x000f62000c1e1100 */
[----:B------:R-:W-:Y:S01]  /*09c0*/  LEA.HI.X.SX32 R9, R9, R24, 0x1, P0 ;  /* 0x0000001809097211 */ /* 0x000fe200000f0eff */
[----:B0-----:R-:W-:Y:S01]  /*09d0*/  IMAD R14, R26, 0x8, R19 ;  /* 0x000000081a0e7824 */ /* 0x001fe200078e0213 */
[----:B------:R-:W-:-:S03]  /*09e0*/  IADD3 R12, P0, PT, R19, R22, RZ ;  /* 0x00000016130c7210 */ /* 0x000fc60007f1e0ff */
[----:B------:R-:W-:Y:S01]  /*09f0*/  IMAD R15, R26, 0x4, R14 ;  /* 0x000000041a0f7824 */ /* 0x000fe200078e020e */
[-C--:B------:R-:W-:Y:S01]  /*0a00*/  LEA.HI.X.SX32 R13, R19, R24.reuse, 0x1, P0 ;  /* 0x00000018130d7211 */ /* 0x080fe200000f0eff */
[----:B------:R0:W5:Y:S01]  /*0a10*/  LDG.E.U8 R56, desc[UR32][R8.64] ;  /* 0x0000002008387981 */ /* 0x000162000c1e1100 */
[----:B------:R-:W-:Y:S01]  /*0a20*/  LEA.HI.X.SX32 R11, R18, R24, 0x1, P2 ;  /* 0x00000018120b7211 */ /* 0x000fe200010f0eff */
[----:B------:R-:W-:Y:S01]  /*0a30*/  IMAD R18, R26, 0x4, R15 ;  /* 0x000000041a127824 */ /* 0x000fe200078e020f */
[----:B--2---:R-:W-:Y:S01]  /*0a40*/  IADD3 R6, P0, PT, R14, R22, RZ ;  /* 0x000000160e067210 */ /* 0x004fe20007f1e0ff */
[----:B------:R-:W5:Y:S02]  /*0a50*/  LDG.E.U8 R58, desc[UR32][R12.64] ;  /* 0x000000200c3a7981 */ /* 0x000f64000c1e1100 */
[----:B------:R-:W-:Y:S01]  /*0a60*/  IMAD R19, R26, 0x8, R18 ;  /* 0x000000081a137824 */ /* 0x000fe200078e0212 */
[----:B------:R-:W-:Y:S01]  /*0a70*/  LEA.HI.X.SX32 R7, R14, R24, 0x1, P0 ;  /* 0x000000180e077211 */ /* 0x000fe200000f0eff */
[----:B------:R2:W5:Y:S01]  /*0a80*/  LDG.E.U8 R31, desc[UR32][R10.64] ;  /* 0x000000200a1f7981 */ /* 0x000562000c1e1100 */
[----:B------:R-:W-:-:S03]  /*0a90*/  IADD3 R14, P0, PT, R15, R22, RZ ;  /* 0x000000160f0e7210 */ /* 0x000fc60007f1e0ff */
[----:B------:R4:W5:Y:S01]  /*0aa0*/  LDG.E.U8 R60, desc[UR32][R6.64] ;  /* 0x00000020063c7981 */ /* 0x000962000c1e1100 */
[----:B------:R-:W-:Y:S02]  /*0ab0*/  LEA.HI.X.SX32 R15, R15, R24, 0x1, P0 ;  /* 0x000000180f0f7211 */ /* 0x000fe400000f0eff */
[----:B0-----:R-:W-:Y:S01]  /*0ac0*/  IADD3 R8, P0, PT, R19, R22, RZ ;  /* 0x0000001613087210 */ /* 0x001fe20007f1e0ff */
[----:B--2---:R-:W-:-:S03]  /*0ad0*/  IMAD R11, R26, 0x4, R19 ;  /* 0x000000041a0b7824 */ /* 0x004fc600078e0213 */
[----:B------:R-:W-:Y:S01]  /*0ae0*/  LEA.HI.X.SX32 R9, R19, R24, 0x1, P0 ;  /* 0x0000001813097211 */ /* 0x000fe200000f0eff */
[----:B------:R0:W5:Y:S01]  /*0af0*/  LDG.E.U8 R35, desc[UR32][R14.64] ;  /* 0x000000200e237981 */ /* 0x000162000c1e1100 */
[----:B------:R-:W-:Y:S01]  /*0b00*/  IMAD R13, R26, 0x4, R11 ;  /* 0x000000041a0d7824 */ /* 0x000fe200078e020b */
[CC--:B------:R-:W-:Y:S02]  /*0b10*/  IADD3 R10, P0, PT, R11.reuse, R22.reuse, RZ ;  /* 0x000000160b0a7210 */ /* 0x0c0fe40007f1e0ff */
[----:B------:R-:W5:Y:S01]  /*0b20*/  LDG.E.U8 R64, desc[UR32][R8.64] ;  /* 0x0000002008407981 */ /* 0x000f62000c1e1100 */
[----:B------:R-:W-:Y:S01]  /*0b30*/  IADD3 R16, P2, PT, R18, R22, RZ ;  /* 0x0000001612107210 */ /* 0x000fe20007f5e0ff */
[----:B----4-:R-:W-:Y:S01]  /*0b40*/  IMAD R7, R26, 0x8, R13 ;  /* 0x000000081a077824 */ /* 0x010fe200078e020d */
[----:B------:R-:W-:Y:S02]  /*0b50*/  LEA.HI.X.SX32 R11, R11, R24, 0x1, P0 ;  /* 0x000000180b0b7211 */ /* 0x000fe400000f0eff */
[----:B------:R-:W-:-:S02]  /*0b60*/  IADD3 R12, P0, PT, R13, R22, RZ ;  /* 0x000000160d0c7210 */ /* 0x000fc40007f1e0ff */
[-C--:B------:R-:W-:Y:S01]  /*0b70*/  LEA.HI.X.SX32 R17, R18, R24.reuse, 0x1, P2 ;  /* 0x0000001812117211 */ /* 0x080fe200010f0eff */
[----:B------:R-:W5:Y:S01]  /*0b80*/  LDG.E.U8 R51, desc[UR32][R10.64] ;  /* 0x000000200a337981 */ /* 0x000f62000c1e1100 */
[----:B------:R-:W-:Y:S01]  /*0b90*/  LEA.HI.X.SX32 R13, R13, R24, 0x1, P0 ;  /* 0x000000180d0d7211 */ /* 0x000fe200000f0eff */
[C---:B------:R-:W-:Y:S01]  /*0ba0*/  IMAD R18, R26.reuse, 0x4, R7 ;  /* 0x000000041a127824 */ /* 0x040fe200078e0207 */
[C---:B------:R-:W-:Y:S01]  /*0bb0*/  IADD3 R6, P0, PT, R7.reuse, R22, RZ ;  /* 0x0000001607067210 */ /* 0x040fe20007f1e0ff */
[----:B------:R2:W5:Y:S02]  /*0bc0*/  LDG.E.U8 R62, desc[UR32][R16.64] ;  /* 0x00000020103e7981 */ /* 0x000564000c1e1100 */
[----:B------:R-:W-:Y:S01]  /*0bd0*/  IMAD R19, R26, 0x4, R18 ;  /* 0x000000041a137824 */ /* 0x000fe200078e0212 */
[----:B------:R-:W-:Y:S01]  /*0be0*/  LEA.HI.X.SX32 R7, R7, R24, 0x1, P0 ;  /* 0x0000001807077211 */ /* 0x000fe200000f0eff */
[----:B------:R-:W5:Y:S01]  /*0bf0*/  LDG.E.U8 R66, desc[UR32][R12.64] ;  /* 0x000000200c427981 */ /* 0x000f62000c1e1100 */
[----:B0-----:R-:W-:-:S03]  /*0c00*/  IADD3 R14, P2, PT, R18, R22, RZ ;  /* 0x00000016120e7210 */ /* 0x001fc60007f5e0ff */
[----:B------:R0:W5:Y:S01]  /*0c10*/  LDG.E.U8 R68, desc[UR32][R6.64] ;  /* 0x0000002006447981 */ /* 0x000162000c1e1100 */
[----:B--2---:R-:W-:Y:S01]  /*0c20*/  IMAD R17, R26, 0x8, R19 ;  /* 0x000000081a117824 */ /* 0x004fe200078e0213 */
[----:B------:R-:W-:Y:S02]  /*0c30*/  LEA.HI.X.SX32 R15, R18, R24, 0x1, P2 ;  /* 0x00000018120f7211 */ /* 0x000fe400010f0eff */
[C---:B------:R-:W-:Y:S01]  /*0c40*/  IADD3 R8, P0, PT, R19.reuse, R22, RZ ;  /* 0x0000001613087210 */ /* 0x040fe20007f1e0ff */
[----:B------:R-:W-:Y:S01]  /*0c50*/  IMAD R18, R26, 0x4, R17 ;  /* 0x000000041a127824 */ /* 0x000fe200078e0211 */
[----:B0-----:R-:W-:Y:S02]  /*0c60*/  SHF.R.U32.HI R6, RZ, 0x7, R44 ;  /* 0x00000007ff067819 */ /* 0x001fe4000001162c */
[----:B------:R0:W5:Y:S01]  /*0c70*/  LDG.E.U8 R15, desc[UR32][R14.64] ;  /* 0x000000200e0f7981 */ /* 0x000162000c1e1100 */
[----:B------:R-:W-:Y:S02]  /*0c80*/  LEA.HI.X.SX32 R9, R19, R24, 0x1, P0 ;  /* 0x0000001813097211 */ /* 0x000fe400000f0eff */
[----:B------:R-:W-:-:S02]  /*0c90*/  SGXT.U32 R6, R6, 0x1 ;  /* 0x000000010606781a */ /* 0x000fc40000000000 */
[CC--:B------:R-:W-:Y:S02]  /*0ca0*/  IADD3 R10, P0, PT, R17.reuse, R22.reuse, RZ ;  /* 0x00000016110a7210 */ /* 0x0c0fe40007f1e0ff */
[----:B------:R-:W-:Y:S01]  /*0cb0*/  IADD3 R16, P2, PT, R18, R22, RZ ;  /* 0x0000001612107210 */ /* 0x000fe20007f5e0ff */
[----:B------:R-:W-:Y:S01]  /*0cc0*/  IMAD R19, R26, 0x4, R18 ;  /* 0x000000041a137824 */ /* 0x000fe200078e0212 */
[----:B------:R2:W5:Y:S01]  /*0cd0*/  LDG.E.U8 R70, desc[UR32][R8.64] ;  /* 0x0000002008467981 */ /* 0x000562000c1e1100 */
[----:B0-----:R-:W-:Y:S01]  /*0ce0*/  IMAD R14, R6, R181, RZ ;  /* 0x000000b5060e7224 */ /* 0x001fe200078e02ff */
[-C--:B------:R-:W-:Y:S02]  /*0cf0*/  LEA.HI.X.SX32 R11, R17, R24.reuse, 0x1, P0 ;  /* 0x00000018110b7211 */ /* 0x080fe400000f0eff */
[----:B------:R-:W-:Y:S01]  /*0d00*/  LEA.HI.X.SX32 R17, R18, R24, 0x1, P2 ;  /* 0x0000001812117211 */ /* 0x000fe200010f0eff */
[----:B------:R-:W-:Y:S01]  /*0d10*/  IMAD R18, R181, 0x2, R14 ;  /* 0x00000002b5127824 */ /* 0x000fe200078e020e */
[----:B------:R-:W-:Y:S01]  /*0d20*/  IADD3 R12, P0, PT, R19, R22, RZ ;  /* 0x00000016130c7210 */ /* 0x000fe20007f1e0ff */
[----:B------:R0:W5:Y:S02]  /*0d30*/  LDG.E.U8 R72, desc[UR32][R10.64] ;  /* 0x000000200a487981 */ /* 0x000164000c1e1100 */
[----:B------:R-:W-:Y:S01]  /*0d40*/  IMAD R20, R181, 0x2, R18 ;  /* 0x00000002b5147824 */ /* 0x000fe200078e0212 */
[----:B------:R-:W-:Y:S01]  /*0d50*/  LEA.HI.X.SX32 R13, R19, R24, 0x1, P0 ;  /* 0x00000018130d7211 */ /* 0x000fe200000f0eff */
[----:B------:R-:W5:Y:S02]  /*0d60*/  LDG.E.U8 R17, desc[UR32][R16.64] ;  /* 0x0000002010117981 */ /* 0x000f64000c1e1100 */
[----:B--2---:R-:W-:-:S02]  /*0d70*/  IMAD R8, R181, 0x2, R20 ;  /* 0x00000002b5087824 */ /* 0x004fc400078e0214 */
[----:B------:R2:W5:Y:S02]  /*0d80*/  LDG.E.U8 R74, desc[UR32][R12.64] ;  /* 0x000000200c4a7981 */ /* 0x000564000c1e1100 */
[----:B0-----:R-:W-:-:S04]  /*0d90*/  IMAD R10, R181, 0x2, R8 ;  /* 0x00000002b50a7824 */ /* 0x001fc800078e0208 */
[----:B--2---:R-:W-:-:S04]  /*0da0*/  IMAD R12, R181, 0x2, R10 ;  /* 0x00000002b50c7824 */ /* 0x004fc800078e020a */
[----:B------:R-:W-:Y:S01]  /*0db0*/  IMAD R16, R181, 0x2, R12 ;  /* 0x00000002b5107824 */ /* 0x000fe200078e020c */
[----:B------:R-:W-:-:S03]  /*0dc0*/  LOP3.LUT R6, R44, 0x7f, RZ, 0xc0, !PT ;  /* 0x0000007f2c067812 */ /* 0x000fc600078ec0ff */
[----:B------:R-:W-:-:S04]  /*0dd0*/  IMAD R22, R181, 0x2, R16 ;  /* 0x00000002b5167824 */ /* 0x000fc800078e0210 */
[C---:B------:R-:W-:Y:S02]  /*0de0*/  IMAD R24, R181.reuse, 0x2, R22 ;  /* 0x00000002b5187824 */ /* 0x040fe400078e0216 */
[----:B---3--:R-:W-:Y:S02]  /*0df0*/  IMAD R6, R6, UR4, RZ ;  /* 0x0000000406067c24 */ /* 0x008fe4000f8e02ff */
[----:B------:R-:W-:Y:S02]  /*0e00*/  IMAD R7, R180, UR13, RZ ;  /* 0x0000000db4077c24 */ /* 0x000fe4000f8e02ff */
[C---:B------:R-:W-:Y:S01]  /*0e10*/  IMAD R26, R181.reuse, 0x2, R24 ;  /* 0x00000002b51a7824 */ /* 0x040fe200078e0218 */
[----:B------:R-:W-:Y:S02]  /*0e20*/  SHF.R.S32.HI R9, RZ, 0x1f, R6 ;  /* 0x0000001fff097819 */ /* 0x000fe40000011406 */
[--C-:B------:R-:W-:Y:S01]  /*0e30*/  IADD3 R47, P0, P2, R6, R76, R7.reuse ;  /* 0x0000004c062f7210 */ /* 0x100fe20007a1e007 */
[----:B------:R-:W-:Y:S01]  /*0e40*/  IMAD R28, R181, 0x2, R26 ;  /* 0x00000002b51c7824 */ /* 0x000fe200078e021a */
[----:B------:R-:W-:-:S02]  /*0e50*/  SHF.R.S32.HI R6, RZ, 0x1f, R7 ;  /* 0x0000001fff067819 */ /* 0x000fc40000011407 */
[----:B------:R-:W-:Y:S01]  /*0e60*/  SHF.R.S32.HI R7, RZ, 0x7, R44 ;  /* 0x00000007ff077819 */ /* 0x000fe2000001142c */
[----:B------:R-:W-:Y:S01]  /*0e70*/  IMAD R30, R181, 0x2, R28 ;  /* 0x00000002b51e7824 */ /* 0x000fe200078e021c */
[----:B------:R-:W-:Y:S02]  /*0e80*/  IADD3.X R9, PT, PT, R9, R77, R6, P0, P2 ;  /* 0x0000004d09097210 */ /* 0x000fe400007e4406 */
[----:B------:R-:W-:Y:S01]  /*0e90*/  SGXT R6, R7, 0x1 ;  /* 0x000000010706781a */ /* 0x000fe20000000200 */
[----:B------:R-:W-:Y:S01]  /*0ea0*/  IMAD R32, R181, 0x2, R30 ;  /* 0x00000002b5207824 */ /* 0x000fe200078e021e */
[----:B-1----:R-:W-:Y:S02]  /*0eb0*/  R2UR UR15, R45 ;  /* 0x000000002d0f72ca */ /* 0x002fe400000e0000 */
[----:B------:R-:W-:Y:S02]  /*0ec0*/  IADD3 R186, P0, PT, R14, R47, RZ ;  /* 0x0000002f0eba7210 */ /* 0x000fe40007f1e0ff */
[----:B------:R-:W-:Y:S01]  /*0ed0*/  LOP3.LUT R45, R6, 0x90, RZ, 0xc0, !PT ;  /* 0x00000090062d7812 */ /* 0x000fe200078ec0ff */
[----:B------:R-:W-:Y:S01]  /*0ee0*/  IMAD R6, R181, 0x2, R32 ;  /* 0x00000002b5067824 */ /* 0x000fe200078e0220 */
[----:B------:R-:W-:-:S02]  /*0ef0*/  LEA.HI.X.SX32 R187, R14, R9, 0x1, P0 ;  /* 0x000000090ebb7211 */ /* 0x000fc400000f0eff */
[-C--:B------:R-:W-:Y:S01]  /*0f00*/  IADD3 R178, P3, PT, R8, R47.reuse, RZ ;  /* 0x0000002f08b27210 */ /* 0x080fe20007f7e0ff */
[C---:B------:R-:W-:Y:S01]  /*0f10*/  IMAD R14, R181.reuse, 0x2, R6 ;  /* 0x00000002b50e7824 */ /* 0x040fe200078e0206 */
[----:B------:R-:W-:Y:S02]  /*0f20*/  IADD3 R184, P0, PT, R18, R47, RZ ;  /* 0x0000002f12b87210 */ /* 0x000fe40007f1e0ff */
[----:B------:R-:W-:Y:S01]  /*0f30*/  LEA.HI.X.SX32 R179, R8, R9, 0x1, P3 ;  /* 0x0000000908b37211 */ /* 0x000fe200018f0eff */
[C---:B------:R-:W-:Y:S01]  /*0f40*/  IMAD R8, R181.reuse, 0x2, R14 ;  /* 0x00000002b5087824 */ /* 0x040fe200078e020e */
[----:B------:R-:W-:Y:S02]  /*0f50*/  IADD3 R182, P2, PT, R20, R47, RZ ;  /* 0x0000002f14b67210 */ /* 0x000fe40007f5e0ff */
[----:B------:R-:W-:Y:S01]  /*0f60*/  LEA.HI.X.SX32 R185, R18, R9, 0x1, P0 ;  /* 0x0000000912b97211 */ /* 0x000fe200000f0eff */
[----:B------:R-:W-:Y:S01]  /*0f70*/  IMAD R18, R181, 0x2, R8 ;  /* 0x00000002b5127824 */ /* 0x000fe200078e0208 */
[----:B------:R-:W-:-:S02]  /*0f80*/  IADD3 R176, P0, PT, R10, R47, RZ ;  /* 0x0000002f0ab07210 */ /* 0x000fc40007f1e0ff */
[----:B------:R-:W-:Y:S02]  /*0f90*/  LEA.HI.X.SX32 R183, R20, R9, 0x1, P2 ;  /* 0x0000000914b77211 */ /* 0x000fe400010f0eff */
[----:B------:R-:W-:Y:S02]  /*0fa0*/  IADD3 R174, P2, PT, R12, R47, RZ ;  /* 0x0000002f0cae7210 */ /* 0x000fe40007f5e0ff */
[----:B------:R-:W-:Y:S01]  /*0fb0*/  LEA.HI.X.SX32 R177, R10, R9, 0x1, P0 ;  /* 0x000000090ab17211 */ /* 0x000fe200000f0eff */
[C---:B------:R-:W-:Y:S01]  /*0fc0*/  IMAD R10, R181.reuse, 0x2, R18 ;  /* 0x00000002b50a7824 */ /* 0x040fe200078e0212 */
[----:B------:R-:W-:Y:S02]  /*0fd0*/  IADD3 R172, P3, PT, R16, R47, RZ ;  /* 0x0000002f10ac7210 */ /* 0x000fe40007f7e0ff */
[-C--:B------:R-:W-:Y:S01]  /*0fe0*/  LEA.HI.X.SX32 R175, R12, R9.reuse, 0x1, P2 ;  /* 0x000000090caf7211 */ /* 0x080fe200010f0eff */
[----:B------:R-:W-:Y:S01]  /*0ff0*/  IMAD R12, R181, 0x2, R10 ;  /* 0x00000002b50c7824 */ /* 0x000fe200078e020a */
[----:B------:R-:W-:-:S02]  /*1000*/  LEA.HI.X.SX32 R173, R16, R9, 0x1, P3 ;  /* 0x0000000910ad7211 */ /* 0x000fc400018f0eff */
[-C--:B------:R-:W-:Y:S01]  /*1010*/  IADD3 R170, P0, PT, R22, R47.reuse, RZ ;  /* 0x0000002f16aa7210 */ /* 0x080fe20007f1e0ff */
[C---:B------:R-:W-:Y:S01]  /*1020*/  IMAD R16, R181.reuse, 0x2, R12 ;  /* 0x00000002b5107824 */ /* 0x040fe200078e020c */
[-C--:B------:R-:W-:Y:S02]  /*1030*/  IADD3 R168, P2, PT, R24, R47.reuse, RZ ;  /* 0x0000002f18a87210 */ /* 0x080fe40007f5e0ff */
[----:B------:R-:W-:Y:S01]  /*1040*/  IADD3 R166, P3, PT, R26, R47, RZ ;  /* 0x0000002f1aa67210 */ /* 0x000fe20007f7e0ff */
[C---:B------:R-:W-:Y:S01]  /*1050*/  IMAD R20, R181.reuse, 0x2, R16 ;  /* 0x00000002b5147824 */ /* 0x040fe200078e0210 */
[----:B------:R-:W-:Y:S02]  /*1060*/  LEA.HI.X.SX32 R171, R22, R9, 0x1, P0 ;  /* 0x0000000916ab7211 */ /* 0x000fe400000f0eff */
[----:B------:R-:W-:Y:S01]  /*1070*/  IADD3 R164, P0, PT, R28, R47, RZ ;  /* 0x0000002f1ca47210 */ /* 0x000fe20007f1e0ff */
[----:B------:R-:W-:Y:S01]  /*1080*/  IMAD R22, R181, 0x2, R20 ;  /* 0x00000002b5167824 */ /* 0x000fe200078e0214 */
[----:B------:R-:W-:-:S02]  /*1090*/  LEA.HI.X.SX32 R169, R24, R9, 0x1, P2 ;  /* 0x0000000918a97211 */ /* 0x000fc400010f0eff */
[----:B------:R-:W-:Y:S02]  /*10a0*/  LEA.HI.X.SX32 R167, R26, R9, 0x1, P3 ;  /* 0x000000091aa77211 */ /* 0x000fe400018f0eff */
[-C--:B------:R-:W-:Y:S02]  /*10b0*/  IADD3 R162, P2, PT, R30, R47.reuse, RZ ;  /* 0x0000002f1ea27210 */ /* 0x080fe40007f5e0ff */
[----:B------:R-:W-:Y:S02]  /*10c0*/  IADD3 R160, P3, PT, R32, R47, RZ ;  /* 0x0000002f20a07210 */ /* 0x000fe40007f7e0ff */
[----:B------:R-:W-:Y:S01]  /*10d0*/  LEA.HI.X.SX32 R165, R28, R9, 0x1, P0 ;  /* 0x000000091ca57211 */ /* 0x000fe200000f0eff */
[----:B------:R-:W-:Y:S01]  /*10e0*/  IMAD R24, R181, 0x2, R22 ;  /* 0x00000002b5187824 */ /* 0x000fe200078e0216 */
[----:B------:R-:W-:Y:S02]  /*10f0*/  IADD3 R158, P0, PT, R6, R47, RZ ;  /* 0x0000002f069e7210 */ /* 0x000fe40007f1e0ff */
[----:B------:R-:W-:-:S02]  /*1100*/  LEA.HI.X.SX32 R163, R30, R9, 0x1, P2 ;  /* 0x000000091ea37211 */ /* 0x000fc400010f0eff */
[----:B------:R-:W-:Y:S02]  /*1110*/  LEA.HI.X.SX32 R161, R32, R9, 0x1, P3 ;  /* 0x0000000920a17211 */ /* 0x000fe400018f0eff */
[-C--:B------:R-:W-:Y:S02]  /*1120*/  IADD3 R156, P2, PT, R14, R47.reuse, RZ ;  /* 0x0000002f0e9c7210 */ /* 0x080fe40007f5e0ff */
[----:B------:R-:W-:Y:S02]  /*1130*/  IADD3 R154, P3, PT, R8, R47, RZ ;  /* 0x0000002f089a7210 */ /* 0x000fe40007f7e0ff */
[-C--:B------:R-:W-:Y:S01]  /*1140*/  LEA.HI.X.SX32 R159, R6, R9.reuse, 0x1, P0 ;  /* 0x00000009069f7211 */ /* 0x080fe200000f0eff */
[C---:B------:R-:W-:Y:S01]  /*1150*/  IMAD R6, R181.reuse, 0x2, R24 ;  /* 0x00000002b5067824 */ /* 0x040fe200078e0218 */
[-C--:B------:R-:W-:Y:S02]  /*1160*/  LEA.HI.X.SX32 R157, R14, R9.reuse, 0x1, P2 ;  /* 0x000000090e9d7211 */ /* 0x080fe400010f0eff */
[----:B------:R-:W-:Y:S01]  /*1170*/  LEA.HI.X.SX32 R155, R8, R9, 0x1, P3 ;  /* 0x00000009089b7211 */ /* 0x000fe200018f0eff */
[----:B------:R-:W-:Y:S01]  /*1180*/  IMAD R8, R181, 0x2, R6 ;  /* 0x00000002b5087824 */ /* 0x000fe200078e0206 */
[----:B------:R-:W-:-:S02]  /*1190*/  IADD3 R150, P2, PT, R10, R47, RZ ;  /* 0x0000002f0a967210 */ /* 0x000fc40007f5e0ff */
[----:B------:R-:W-:Y:S02]  /*11a0*/  IADD3 R148, P3, PT, R12, R47, RZ ;  /* 0x0000002f0c947210 */ /* 0x000fe40007f7e0ff */
[----:B------:R-:W-:Y:S01]  /*11b0*/  LEA.HI.X.SX32 R151, R10, R9, 0x1, P2 ;  /* 0x000000090a977211 */ /* 0x000fe200010f0eff */
[C---:B------:R-:W-:Y:S01]  /*11c0*/  IMAD R10, R181.reuse, 0x2, R8 ;  /* 0x00000002b50a7824 */ /* 0x040fe200078e0208 */
[----:B------:R-:W-:Y:S02]  /*11d0*/  IADD3 R152, P0, PT, R18, R47, RZ ;  /* 0x0000002f12987210 */ /* 0x000fe40007f1e0ff */
[-C--:B------:R-:W-:Y:S01]  /*11e0*/  LEA.HI.X.SX32 R149, R12, R9.reuse, 0x1, P3 ;  /* 0x000000090c957211 */ /* 0x080fe200018f0eff */
[C---:B------:R-:W-:Y:S01]  /*11f0*/  IMAD R12, R181.reuse, 0x2, R10 ;  /* 0x00000002b50c7824 */ /* 0x040fe200078e020a */
[----:B------:R-:W-:Y:S02]  /*1200*/  LEA.HI.X.SX32 R153, R18, R9, 0x1, P0 ;  /* 0x0000000912997211 */ /* 0x000fe400000f0eff */
[-C--:B------:R-:W-:Y:S01]  /*1210*/  IADD3 R144, P2, PT, R20, R47.reuse, RZ ;  /* 0x0000002f14907210 */ /* 0x080fe20007f5e0ff */
[----:B------:R-:W-:Y:S01]  /*1220*/  IMAD R14, R181, 0x2, R12 ;  /* 0x00000002b50e7824 */ /* 0x000fe200078e020c */
[----:B------:R-:W-:-:S02]  /*1230*/  IADD3 R146, P0, PT, R16, R47, RZ ;  /* 0x0000002f10927210 */ /* 0x000fc40007f1e0ff */
[----:B------:R-:W-:Y:S02]  /*1240*/  IADD3 R142, P3, PT, R22, R47, RZ ;  /* 0x0000002f168e7210 */ /* 0x000fe40007f7e0ff */
[-C--:B------:R-:W-:Y:S02]  /*1250*/  LEA.HI.X.SX32 R145, R20, R9.reuse, 0x1, P2 ;  /* 0x0000000914917211 */ /* 0x080fe400010f0eff */
[----:B------:R-:W-:Y:S01]  /*1260*/  LEA.HI.X.SX32 R147, R16, R9, 0x1, P0 ;  /* 0x0000000910937211 */ /* 0x000fe200000f0eff */
[----:B------:R-:W-:Y:S01]  /*1270*/  IMAD R16, R181, 0x2, R14 ;  /* 0x00000002b5107824 */ /* 0x000fe200078e020e */
[----:B------:R-:W-:Y:S02]  /*1280*/  IADD3 R136, P2, PT, R6, R47, RZ ;  /* 0x0000002f06887210 */ /* 0x000fe40007f5e0ff */
[----:B------:R-:W-:Y:S02]  /*1290*/  LEA.HI.X.SX32 R143, R22, R9, 0x1, P3 ;  /* 0x00000009168f7211 */ /* 0x000fe400018f0eff */
[----:B------:R-:W-:-:S02]  /*12a0*/  IADD3 R134, P3, PT, R8, R47, RZ ;  /* 0x0000002f08867210 */ /* 0x000fc40007f7e0ff */
        /* <DEDUP_REMOVED lines=10> */
[----:B------:R-:W-:Y:S02]  /*1350*/  SHF.R.U32.HI R11, RZ, 0x5, R44 ;  /* 0x00000005ff0b7819 */ /* 0x000fe4000001162c */
[-C--:B------:R-:W-:Y:S02]  /*1360*/  LEA.HI.X.SX32 R133, R10, R9.reuse, 0x1, P0 ;  /* 0x000000090a857211 */ /* 0x080fe400000f0eff */
[-C--:B------:R-:W-:Y:S02]  /*1370*/  LEA.HI.X.SX32 R131, R12, R9.reuse, 0x1, P2 ;  /* 0x000000090c837211 */ /* 0x080fe400010f0eff */
[----:B------:R-:W-:Y:S02]  /*1380*/  LEA.HI.X.SX32 R129, R14, R9, 0x1, P3 ;  /* 0x000000090e817211 */ /* 0x000fe400018f0eff */
[----:B------:R-:W-:-:S02]  /*1390*/  IADD3 R126, P0, PT, R16, R47, RZ ;  /* 0x0000002f107e7210 */ /* 0x000fc40007f1e0ff */
[-C--:B------:R-:W-:Y:S02]  /*13a0*/  IADD3 R124, P2, PT, R6, R47.reuse, RZ ;  /* 0x0000002f067c7210 */ /* 0x080fe40007f5e0ff */
[-C--:B------:R-:W-:Y:S02]  /*13b0*/  IADD3 R116, P3, PT, R8, R47.reuse, RZ ;  /* 0x0000002f08747210 */ /* 0x080fe40007f7e0ff */
[----:B------:R-:W-:Y:S02]  /*13c0*/  IADD3 R46, P4, PT, R7, R47, RZ ;  /* 0x0000002f072e7210 */ /* 0x000fe40007f9e0ff */
[----:B------:R-:W-:Y:S02]  /*13d0*/  R2UR UR11, R11 ;  /* 0x000000000b0b72ca */ /* 0x000fe400000e0000 */
[-C--:B------:R-:W-:Y:S02]  /*13e0*/  LEA.HI.X.SX32 R127, R16, R9.reuse, 0x1, P0 ;  /* 0x00000009107f7211 */ /* 0x080fe400000f0eff */
[----:B------:R-:W-:-:S02]  /*13f0*/  LEA.HI.X.SX32 R125, R6, R9, 0x1, P2 ;  /* 0x00000009067d7211 */ /* 0x000fc400010f0eff */
[-C--:B------:R-:W-:Y:S02]  /*1400*/  LEA.HI.X.SX32 R117, R8, R9.reuse, 0x1, P3 ;  /* 0x0000000908757211 */ /* 0x080fe400018f0eff */
[----:B------:R-:W-:Y:S02]  /*1410*/  LEA.HI.X.SX32 R47, R7, R9, 0x1, P4 ;  /* 0x00000009072f7211 */ /* 0x000fe400020f0eff */
[----:B------:R-:W-:Y:S01]  /*1420*/  LOP3.LUT R45, R45, 0x7f, R44, 0x78, !PT ;  /* 0x0000007f2d2d7812 */ /* 0x000fe200078e782c */
[----:B------:R-:W-:Y:S06]  /*1430*/  @P1 BRA `(.L_x_5) ;  /* 0x0000000000181947 */ /* 0x000fec0003800000 */
[----:B------:R-:W-:Y:S01]  /*1440*/  ELECT P0, URZ, PT ;  /* 0x0000000000ff782f */ /* 0x000fe20003800000 */
[----:B------:R-:W-:Y:S01]  /*1450*/  IMAD.MOV.U32 R6, RZ, RZ, 0x1 ;  /* 0x00000001ff067424 */ /* 0x000fe200078e00ff */
[----:B------:R-:W-:Y:S01]  /*1460*/  UMOV UR4, 0x40 ;  /* 0x0000004000047882 */ /* 0x000fe20000000000 */
[----:B------:R-:W-:Y:S01]  /*1470*/  UVIRTCOUNT.DEALLOC.SMPOOL 0x80 ;  /* 0x000000800000784c */ /* 0x000fe20000000000 */
[----:B------:R-:W-:-:S09]  /*1480*/  ULEA UR4, UR6, UR4, 0x18 ;  /* 0x0000000406047291 */ /* 0x000fd2000f8ec0ff */
[----:B------:R0:W-:Y:S03]  /*1490*/  @P0 STS.U8 [UR4], R6 ;  /* 0x00000006ff000988 */ /* 0x0001e60008000004 */
.L_x_5:
[----:B------:R-:W-:Y:S01]  /*14a0*/  USHF.L.U32 UR4, UR11, 0x15, URZ ;  /* 0x000000150b047899 */ /* 0x000fe200080006ff */
[----:B------:R-:W-:Y:S01]  /*14b0*/  LOP3.LUT R118, R45, 0x20, RZ, 0x3c, !PT ;  /* 0x000000202d767812 */ /* 0x000fe200078e3cff */
[----:B------:R-:W-:Y:S01]  /*14c0*/  ULOP3.LUT UR18, UR11, 0x4, URZ, 0xc0, !UPT ;  /* 0x000000040b127892 */ /* 0x000fe2000f8ec0ff */
[----:B------:R-:W-:Y:S01]  /*14d0*/  LOP3.LUT P2, RZ, R44, 0xff, RZ, 0xc0, !PT ;  /* 0x000000ff2cff7812 */ /* 0x000fe2000784c0ff */
[----:B------:R-:W-:Y:S01]  /*14e0*/  ULOP3.LUT UR6, UR4, 0x600000, URZ, 0xc0, !UPT ;  /* 0x0060000004067892 */ /* 0x000fe2000f8ec0ff */
[----:B-----5:R1:W-:Y:S01]  /*14f0*/  STS.U8 [R45+UR14], R4 ;  /* 0x000000042d007988 */ /* 0x0203e2000800000e */
[----:B------:R-:W-:Y:S01]  /*1500*/  UMOV UR5, 0x1 ;  /* 0x0000000100057882 */ /* 0x000fe20000000000 */
[----:B------:R-:W-:Y:S01]  /*1510*/  UIADD3 UR12, UPT, UPT, UR14, 0x9000, URZ ;  /* 0x000090000e0c7890 */ /* 0x000fe2000fffe0ff */
[----:B------:R-:W-:Y:S01]  /*1520*/  PRMT R8, RZ, 0x7610, R8 ;  /* 0x00007610ff087816 */ /* 0x000fe20000000008 */
[----:B------:R-:W-:Y:S01]  /*1530*/  UIADD3 UR16, UPT, UPT, UR15, UR6, URZ ;  /* 0x000000060f107290 */ /* 0x000fe2000fffe0ff */
[----:B------:R-:W-:Y:S01]  /*1540*/  STS.U8 [R45+UR14+0x200], R34 ;  /* 0x000200222d007988 */ /* 0x000fe2000800000e */
[----:B------:R-:W2:Y:S03]  /*1550*/  LDCU UR19, c[0x0][0x3f0] ;  /* 0x00007e00ff1377ac */ /* 0x000ea60008000800 */
[----:B------:R-:W-:Y:S01]  /*1560*/  STS.U8 [R45+UR14+0x400], R48 ;  /* 0x000400302d007988 */ /* 0x000fe2000800000e */
[----:B------:R-:W-:Y:S01]  /*1570*/  ULEA UR16, UR18, UR16, 0x4 ;  /* 0x0000001012107291 */ /* 0x000fe2000f8e20ff */
[----:B-1----:R-:W-:Y:S01]  /*1580*/  PRMT R4, RZ, 0x7610, R4 ;  /* 0x00007610ff047816 */ /* 0x002fe20000000004 */
[----:B------:R-:W-:Y:S01]  /*1590*/  VOTEU.ALL UP0, P2 ;  /* 0x0000000000ff7886 */ /* 0x000fe20001000000 */
[----:B------:R-:W-:Y:S01]  /*15a0*/  STS.U8 [R45+UR14+0x600], R50 ;  /* 0x000600322d007988 */ /* 0x000fe2000800000e */
[----:B------:R-:W-:-:S03]  /*15b0*/  VOTEU.ALL UP1, P2 ;  /* 0x0000000000ff7886 */ /* 0x000fc60001020000 */
[----:B------:R-:W-:Y:S01]  /*15c0*/  STS.U8 [R45+UR14+0x800], R52 ;  /* 0x000800342d007988 */ /* 0x000fe2000800000e */
[----:B------:R-:W-:-:S04]  /*15d0*/  @!UP0 UIADD3 UR8, UPT, UPT, -UR5, 0x100000, URZ ;  /* 0x0010000005088890 */ /* 0x000fc8000fffe1ff */
[----:B------:R-:W-:Y:S02]  /*15e0*/  @!UP0 USHF.L.U32 UR9, UR8, 0xb, URZ ;  /* 0x0000000b08098899 */ /* 0x000fe400080006ff */
[----:B------:R-:W-:Y:S01]  /*15f0*/  @!UP0 USHF.L.U32 UR8, UR8, 0x1, URZ ;  /* 0x0000000108088899 */ /* 0x000fe200080006ff */
[----:B------:R-:W-:Y:S01]  /*1600*/  STS.U8 [R45+UR14+0xa00], R54 ;  /* 0x000a00362d007988 */ /* 0x000fe2000800000e */
[----:B--2---:R-:W-:-:S03]  /*1610*/  ISETP.LT.AND P3, PT, RZ, UR19, PT ;  /* 0x00000013ff007c0c */ /* 0x004fc6000bf61270 */
[----:B------:R-:W-:Y:S04]  /*1620*/  STS.U8 [R45+UR14+0xc00], R56 ;  /* 0x000c00382d007988 */ /* 0x000fe8000800000e */
        /* <DEDUP_REMOVED lines=9> */
[----:B------:R1:W-:Y:S04]  /*16c0*/  STS.U8 [R118+UR14+0x100], R5 ;  /* 0x0001000576007988 */ /* 0x0003e8000800000e */
        /* <DEDUP_REMOVED lines=8> */
[----:B------:R3:W-:Y:S04]  /*1750*/  STS.U8 [R118+UR14+0x700], R25 ;  /* 0x0007001976007988 */ /* 0x0007e8000800000e */
[----:B------:R4:W-:Y:S04]  /*1760*/  STS.U8 [R118+UR14+0xb00], R29 ;  /* 0x000b001d76007988 */ /* 0x0009e8000800000e */
[----:B------:R0:W-:Y:S04]  /*1770*/  STS.U8 [R118+UR14+0xf00], R33 ;  /* 0x000f002176007988 */ /* 0x0001e8000800000e */
[----:B------:R0:W-:Y:S04]  /*1780*/  STS.U8 [R118+UR14+0x1300], R49 ;  /* 0x0013003176007988 */ /* 0x0001e8000800000e */
[----:B------:R0:W-:Y:S04]  /*1790*/  STS.U8 [R118+UR14+0x1700], R53 ;  /* 0x0017003576007988 */ /* 0x0001e8000800000e */
[----:B------:R0:W-:Y:S04]  /*17a0*/  STS.U8 [R118+UR14+0x1b00], R55 ;  /* 0x001b003776007988 */ /* 0x0001e8000800000e */
[----:B------:R0:W-:Y:S01]  /*17b0*/  STS.U8 [R118+UR14+0x1f00], R57 ;  /* 0x001f003976007988 */ /* 0x0001e2000800000e */
[----:B------:R-:W-:Y:S01]  /*17c0*/  STTM.16dp32bit_t0_t15.x32 tmem[UR16], RZ ;  /* 0x000000ff000079ed */ /* 0x000fe20008a80010 */
[----:B------:R-:W-:Y:S01]  /*17d0*/  STTM.16dp32bit_t16_t31.x32 tmem[UR16+0x20], RZ ;  /* 0x000020ff000079ed */ /* 0x000fe20008aa0010 */
[----:B------:R-:W0:Y:S02]  /*17e0*/  FENCE.VIEW.ASYNC.T ;  /* 0x00000000000073c6 */ /* 0x000e240000000200 */
[----:B0-----:R-:W-:Y:S01]  /*17f0*/  BAR.SYNC.DEFER_BLOCKING 0x0 ;  /* 0x0000000000007b1d */ /* 0x001fe20000010000 */
[----:B------:R-:W-:-:S02]  /*1800*/  PRMT R12, RZ, 0x7610, R12 ;  /* 0x00007610ff0c7816 */ /* 0x000fc4000000000c */
[----:B------:R-:W-:Y:S02]  /*1810*/  PRMT R16, RZ, 0x7610, R16 ;  /* 0x00007610ff107816 */ /* 0x000fe40000000010 */
[----:B------:R-:W-:Y:S01]  /*1820*/  PRMT R20, RZ, 0x7610, R20 ;  /* 0x00007610ff147816 */ /* 0x000fe20000000014 */
[----:B------:R-:W0:Y:S02]  /*1830*/  FENCE.VIEW.ASYNC.S ;  /* 0x00000000000073c6 */ /* 0x000e240000000000 */
[----:B0-----:R0:W0:Y:S02]  /*1840*/  @!UP1 SYNCS.EXCH.64 URZ, [UR12], UR8 ;  /* 0x000000080cff95b2 */ /* 0x0010240008000100 */
[----:B0-----:R-:W-:Y:S01]  /*1850*/  BAR.SYNC.DEFER_BLOCKING 0x0 ;  /* 0x0000000000007b1d */ /* 0x001fe20000010000 */
[----:B------:R-:W-:Y:S02]  /*1860*/  PRMT R24, RZ, 0x7610, R24 ;  /* 0x00007610ff187816 */ /* 0x000fe40000000018 */
[----:B------:R-:W-:-:S02]  /*1870*/  PRMT R28, RZ, 0x7610, R28 ;  /* 0x00007610ff1c7816 */ /* 0x000fc4000000001c */
[----:B------:R-:W-:Y:S02]  /*1880*/  PRMT R32, RZ, 0x7610, R32 ;  /* 0x00007610ff207816 */ /* 0x000fe40000000020 */
[----:B-1----:R-:W-:Y:S02]  /*1890*/  PRMT R5, RZ, 0x7610, R5 ;  /* 0x00007610ff057816 */ /* 0x002fe40000000005 */
[----:B------:R-:W-:Y:S02]  /*18a0*/  PRMT R9, RZ, 0x7610, R9 ;  /* 0x00007610ff097816 */ /* 0x000fe40000000009 */
[----:B------:R-:W-:Y:S02]  /*18b0*/  PRMT R13, RZ, 0x7610, R13 ;  /* 0x00007610ff0d7816 */ /* 0x000fe4000000000d */
[----:B--2---:R-:W-:Y:S02]  /*18c0*/  PRMT R17, RZ, 0x7610, R17 ;  /* 0x00007610ff117816 */ /* 0x004fe40000000011 */
[----:B------:R-:W-:-:S02]  /*18d0*/  PRMT R21, RZ, 0x7610, R21 ;  /* 0x00007610ff157816 */ /* 0x000fc40000000015 */
[----:B---3--:R-:W-:Y:S02]  /*18e0*/  PRMT R25, RZ, 0x7610, R25 ;  /* 0x00007610ff197816 */ /* 0x008fe40000000019 */
[----:B----4-:R-:W-:Y:S02]  /*18f0*/  PRMT R29, RZ, 0x7610, R29 ;  /* 0x00007610ff1d7816 */ /* 0x010fe4000000001d */
[----:B------:R-:W-:Y:S02]  /*1900*/  PRMT R33, RZ, 0x7610, R33 ;  /* 0x00007610ff217816 */ /* 0x000fe40000000021 */
[----:B------:R-:W-:Y:S01]  /*1910*/  PRMT R6, RZ, 0x7610, R6 ;  /* 0x00007610ff067816 */ /* 0x000fe20000000006 */
[----:B------:R-:W2:Y:S01]  /*1920*/  @P3 LDG.E.U8 R4, desc[UR32][R186.64] ;  /* 0x00000020ba043981 */ /* 0x000ea2000c1e1100 */
[----:B------:R-:W-:Y:S02]  /*1930*/  PRMT R10, RZ, 0x7610, R10 ;  /* 0x00007610ff0a7816 */ /* 0x000fe4000000000a */
[----:B------:R-:W-:Y:S01]  /*1940*/  PRMT R14, RZ, 0x7610, R14 ;  /* 0x00007610ff0e7816 */ /* 0x000fe2000000000e */
[----:B------:R-:W3:Y:S01]  /*1950*/  @P3 LDG.E.U8 R8, desc[UR32][R176.64] ;  /* 0x00000020b0083981 */ /* 0x000ee2000c1e1100 */
[----:B------:R-:W-:-:S02]  /*1960*/  PRMT R18, RZ, 0x7610, R18 ;  /* 0x00007610ff127816 */ /* 0x000fc40000000012 */
[----:B------:R-:W-:Y:S01]  /*1970*/  PRMT R22, RZ, 0x7610, R22 ;  /* 0x00007610ff167816 */ /* 0x000fe20000000016 */
[----:B------:R-:W4:Y:S01]  /*1980*/  @P3 LDG.E.U8 R12, desc[UR32][R168.64] ;  /* 0x00000020a80c3981 */ /* 0x000f22000c1e1100 */
[----:B------:R-:W-:Y:S02]  /*1990*/  PRMT R26, RZ, 0x7610, R26 ;  /* 0x00007610ff1a7816 */ /* 0x000fe4000000001a */
[----:B------:R-:W-:Y:S01]  /*19a0*/  PRMT R30, RZ, 0x7610, R30 ;  /* 0x00007610ff1e7816 */ /* 0x000fe2000000001e */
[----:B------:R-:W4:Y:S01]  /*19b0*/  @P3 LDG.E.U8 R16, desc[UR32][R160.64] ;  /* 0x00000020a0103981 */ /* 0x000f22000c1e1100 */
[----:B------:R-:W-:Y:S02]  /*19c0*/  PRMT R34, RZ, 0x7610, R34 ;  /* 0x00007610ff227816 */ /* 0x000fe40000000022 */
[----:B------:R-:W-:Y:S01]  /*19d0*/  PRMT R7, RZ, 0x7610, R7 ;  /* 0x00007610ff077816 */ /* 0x000fe20000000007 */
[----:B------:R-:W4:Y:S01]  /*19e0*/  @P3 LDG.E.U8 R20, desc[UR32][R152.64] ;  /* 0x0000002098143981 */ /* 0x000f22000c1e1100 */
        /* <DEDUP_REMOVED lines=9> */
[----:B------:R-:W-:-:S03]  /*1a80*/  PRMT R35, RZ, 0x7610, R35 ;  /* 0x00007610ff237816 */ /* 0x000fc60000000023 */
[----:B------:R-:W4:Y:S04]  /*1a90*/  @P3 LDG.E.U8 R5, desc[UR32][R184.64] ;  /* 0x00000020b8053981 */ /* 0x000f28000c1e1100 */
        /* <DEDUP_REMOVED lines=22> */
[----:B------:R-:W4:Y:S01]  /*1c00*/  @P3 LDG.E.U8 R35, desc[UR32][R46.64] ;  /* 0x000000202e233981 */ /* 0x000f22000c1e1100 */
[----:B------:R-:W-:-:S04]  /*1c10*/  @!UP0 UIADD3 UR8, UPT, UPT, -UR5, 0x100000, URZ ;  /* 0x0010000005088890 */ /* 0x000fc8000fffe1ff */
[----:B------:R-:W-:Y:S02]  /*1c20*/  @!UP0 USHF.L.U32 UR9, UR8, 0xb, URZ ;  /* 0x0000000b08098899 */ /* 0x000fe400080006ff */
[----:B------:R-:W-:Y:S01]  /*1c30*/  @!UP0 USHF.L.U32 UR8, UR8, 0x1, URZ ;  /* 0x0000000108088899 */ /* 0x000fe200080006ff */
[----:B------:R-:W-:Y:S01]  /*1c40*/  VOTEU.ALL UP1, P2 ;  /* 0x0000000000ff7886 */ /* 0x000fe20001020000 */
[----:B------:R-:W-:-:S04]  /*1c50*/  @!UP0 UIADD3 UR4, UPT, UPT, -UR5, 0x100000, URZ ;  /* 0x0010000005048890 */ /* 0x000fc8000fffe1ff */
[----:B------:R-:W-:Y:S02]  /*1c60*/  @!UP0 USHF.L.U32 UR5, UR4, 0xb, URZ ;  /* 0x0000000b04058899 */ /* 0x000fe400080006ff */
[----:B------:R-:W-:Y:S02]  /*1c70*/  @!UP0 USHF.L.U32 UR4, UR4, 0x1, URZ ;  /* 0x0000000104048899 */ /* 0x000fe400080006ff */
[----:B------:R-:W-:Y:S01]  /*1c80*/  UIADD3 UR17, UPT, UPT, UR15, 0x100000, URZ ;  /* 0x001000000f117890 */ /* 0x000fe2000fffe0ff */
[----:B------:R-:W-:Y:S01]  /*1c90*/  ISETP.EQ.U32.AND P4, PT, RZ, UR11, P3 ;  /* 0x0000000bff007c0c */ /* 0x000fe20009f82070 */
[----:B------:R-:W-:Y:S01]  /*1ca0*/  UIADD3 UR10, UPT, UPT, UR14, 0x4000, URZ ;  /* 0x000040000e0a7890 */ /* 0x000fe2000fffe0ff */
[C---:B------:R-:W-:Y:S01]  /*1cb0*/  LOP3.LUT R119, R45.reuse, 0x40, RZ, 0x3c, !PT ;  /* 0x000000402d777812 */ /* 0x040fe200078e3cff */
[----:B------:R-:W-:Y:S01]  /*1cc0*/  UIADD3 UR6, UPT, UPT, UR6, UR17, URZ ;  /* 0x0000001106067290 */ /* 0x000fe2000fffe0ff */
[----:B------:R-:W-:-:S03]  /*1cd0*/  LOP3.LUT R120, R45, 0x60, RZ, 0x3c, !PT ;  /* 0x000000602d787812 */ /* 0x000fc600078e3cff */
[----:B------:R-:W-:Y:S01]  /*1ce0*/  ULEA UR18, UR18, UR6, 0x3 ;  /* 0x0000000612127291 */ /* 0x000fe2000f8e18ff */
[----:B------:R0:W1:Y:S01]  /*1cf0*/  @!UP1 SYNCS.EXCH.64 URZ, [UR14+0x9008], UR8 ;  /* 0x009008080eff95b2 */ /* 0x0000620008000100 */
[----:B------:R-:W-:Y:S01]  /*1d00*/  VOTEU.ALL UP1, P2 ;  /* 0x0000000000ff7886 */ /* 0x000fe20001020000 */
[----:B--2---:R0:W-:Y:S04]  /*1d10*/  STS.U8 [R45+UR14+0x2000], R4 ;  /* 0x002000042d007988 */ /* 0x0041e8000800000e */
[----:B---3--:R0:W-:Y:S04]  /*1d20*/  STS.U8 [R45+UR14+0x2400], R8 ;  /* 0x002400082d007988 */ /* 0x0081e8000800000e */
[----:B----4-:R0:W-:Y:S04]  /*1d30*/  STS.U8 [R45+UR14+0x2800], R12 ;  /* 0x0028000c2d007988 */ /* 0x0101e8000800000e */
[----:B------:R0:W-:Y:S04]  /*1d40*/  STS.U8 [R45+UR14+0x2c00], R16 ;  /* 0x002c00102d007988 */ /* 0x0001e8000800000e */
        /* <DEDUP_REMOVED lines=27> */
[----:B------:R0:W-:Y:S01]  /*1f00*/  STS.U8 [R120+UR14+0x3f00], R35 ;  /* 0x003f002378007988 */ /* 0x0001e2000800000e */
[----:B-1----:R1:W-:Y:S06]  /*1f10*/  MEMBAR.ALL.CTA ;  /* 0x0000000000007992 */ /* 0x0023ec0000008000 */
[----:B-1----:R-:W-:Y:S04]  /*1f20*/  FENCE.VIEW.ASYNC.S ;  /* 0x00000000000073c6 */ /* 0x002fe80000000000 */
[----:B------:R-:W1:Y:S02]  /*1f30*/  FENCE.VIEW.ASYNC.S ;  /* 0x00000000000073c6 */ /* 0x000e640000000000 */
[----:B-1----:R0:W1:Y:S02]  /*1f40*/  @!UP1 SYNCS.EXCH.64 URZ, [UR14+0x4000], UR4 ;  /* 0x004000040eff95b2 */ /* 0x0020640008000100 */
[----:B-1----:R-:W-:Y:S06]  /*1f50*/  BAR.SYNC.DEFER_BLOCKING 0x0 ;  /* 0x0000000000007b1d */ /* 0x002fec0000010000 */
[----:B0-----:R-:W-:Y:S05]  /*1f60*/  @!P4 BRA `(.L_x_6) ;  /* 0x000000000084c947 */ /* 0x001fea0003800000 */
[----:B------:R-:W-:Y:S02]  /*1f70*/  UIADD3 UR4, UPT, UPT, UR14, 0x2000, URZ ;  /* 0x000020000e047890 */ /* 0x000fe4000fffe0ff */
[----:B------:R-:W-:Y:S02]  /*1f80*/  USHF.R.U32.HI UR6, URZ, 0x4, UR14 ;  /* 0x00000004ff067899 */ /* 0x000fe4000801160e */
[----:B------:R-:W-:Y:S02]  /*1f90*/  USHF.R.U32.HI UR4, URZ, 0x4, UR4 ;  /* 0x00000004ff047899 */ /* 0x000fe40008011604 */
[----:B------:R-:W-:Y:S02]  /*1fa0*/  USGXT.U32 UR6, UR6, 0xe ;  /* 0x0000000e0606789a */ /* 0x000fe40008000000 */
[----:B------:R-:W-:Y:S02]  /*1fb0*/  USGXT.U32 UR8, UR4, 0xe ;  /* 0x0000000e0408789a */ /* 0x000fe40008000000 */
[----:B------:R-:W-:-:S02]  /*1fc0*/  UIADD3 UR30, UP1, UPT, UR6, 0x80, URZ ;  /* 0x00000080061e7890 */ /* 0x000fc4000ff3e0ff */
[----:B------:R-:W-:Y:S01]  /*1fd0*/  UIADD3 UR28, UP2, UPT, UR8, 0x2, URZ ;  /* 0x00000002081c7890 */ /* 0x000fe2000ff5e0ff */
[----:B------:R-:W-:Y:S01]  /*1fe0*/  UMOV UR4, URZ ;  /* 0x000000ff00047c82 */ /* 0x000fe20008000000 */
[----:B------:R-:W-:Y:S01]  /*1ff0*/  UMOV UR34, 0x0 ;  /* 0x0000000000227882 */ /* 0x000fe20000000000 */
[----:B------:R-:W-:Y:S02]  /*2000*/  UIADD3.X UR31, UPT, UPT, UR4, -0x7fffbfe0, URZ, UP1, !UPT ;  /* 0x80004020041f7890 */ /* 0x000fe40008ffe4ff */
[----:B------:R-:W-:Y:S02]  /*2010*/  UIADD3.X UR29, UPT, UPT, UR4, 0x40004040, URZ, UP2, !UPT ;  /* 0x40004040041d7890 */ /* 0x000fe400097fe4ff */
[----:B------:R-:W-:Y:S02]  /*2020*/  UIADD3.64 UR20, UPT, UPT, UR30, 0x80, URZ ;  /* 0x000000801e147897 */ /* 0x000fe4000fffe0ff */
[----:B------:R-:W-:Y:S02]  /*2030*/  UIADD3.64 UR22, UPT, UPT, UR28, 0x2, URZ ;  /* 0x000000021c167897 */ /* 0x000fe4000fffe0ff */
[----:B------:R-:W-:-:S02]  /*2040*/  UIADD3.64 UR24, UPT, UPT, UR30, 0x100, URZ ;  /* 0x000001001e187897 */ /* 0x000fc4000fffe0ff */
[----:B------:R-:W-:Y:S01]  /*2050*/  UIADD3.64 UR26, UPT, UPT, UR28, 0x4, URZ ;  /* 0x000000041c1a7897 */ /* 0x000fe2000fffe0ff */
[----:B------:R-:W-:Y:S01]  /*2060*/  UMOV UR35, 0x4108010 ;  /* 0x0410801000237882 */ /* 0x000fe20000000000 */
[----:B------:R-:W-:Y:S01]  /*2070*/  UMOV UR7, 0x80004020 ;  /* 0x8000402000077882 */ /* 0x000fe20000000000 */
[----:B------:R-:W-:Y:S01]  /*2080*/  UMOV UR9, 0x40004040 ;  /* 0x4000404000097882 */ /* 0x000fe20000000000 */
[----:B------:R-:W-:Y:S01]  /*2090*/  UMOV UR36, 0x0 ;  /* 0x0000000000247882 */ /* 0x000fe20000000000 */
[----:B------:R-:W-:Y:S01]  /*20a0*/  UMOV UR37, 0x4108010 ;  /* 0x0410801000257882 */ /* 0x000fe20000000000 */
[----:B------:R-:W-:Y:S01]  /*20b0*/  UMOV UR38, 0x0 ;  /* 0x0000000000267882 */ /* 0x000fe20000000000 */
[----:B------:R-:W-:Y:S01]  /*20c0*/  UMOV UR39, 0x4108010 ;  /* 0x0410801000277882 */ /* 0x000fe20000000000 */
[----:B------:R-:W-:Y:S01]  /*20d0*/  UMOV UR4, UR10 ;  /* 0x0000000a00047c82 */ /* 0x000fe20008000000 */
[----:B------:R-:W-:Y:S01]  /*20e0*/  UMOV UR5, URZ ;  /* 0x000000ff00057c82 */ /* 0x000fe20008000000 */
[----:B------:R0:W-:Y:S01]  /*20f0*/  UTCQMMA gdesc[UR6], gdesc[UR8], tmem[UR17], tmem[UR34], idesc[UR35], !UPT ;  /* 0x00ff2208060075ea */ /* 0x0001e2000f800311 */
[----:B------:R-:W-:Y:S01]  /*2100*/  UMOV UR40, 0x0 ;  /* 0x0000000000287882 */ /* 0x000fe20000000000 */
[----:B------:R-:W-:Y:S01]  /*2110*/  UMOV UR41, 0x4108010 ;  /* 0x0410801000297882 */ /* 0x000fe20000000000 */
[----:B------:R0:W-:Y:S01]  /*2120*/  UTCQMMA gdesc[UR30], gdesc[UR28], tmem[UR17], tmem[UR36], idesc[UR37], UPT ;  /* 0x00ff241c1e0075ea */ /* 0x0001e2000b800311 */
[----:B------:R-:W-:Y:S01]  /*2130*/  UMOV UR4, UR4 ;  /* 0x0000000400047c82 */ /* 0x000fe20008000000 */
[----:B------:R0:W-:Y:S01]  /*2140*/  UTCQMMA gdesc[UR20], gdesc[UR22], tmem[UR17], tmem[UR38], idesc[UR39], UPT ;  /* 0x00ff2616140075ea */ /* 0x0001e2000b800311 */
[----:B------:R0:W-:Y:S01]  /*2150*/  UTCQMMA gdesc[UR24], gdesc[UR26], tmem[UR17], tmem[UR40], idesc[UR41], UPT ;  /* 0x00ff281a180075ea */ /* 0x0001e2000b800311 */
[----:B------:R0:W-:Y:S01]  /*2160*/  UTCBAR [UR4], URZ ;  /* 0x000000ff040073e9 */ /* 0x0001e200080000ff */
[----:B------:R-:W-:Y:S01]  /*2170*/  NOP ;  /* 0x0000000000007918 */ /* 0x000fe20000000000 */
.L_x_6:
[----:B------:R-:W-:Y:S05]  /*2180*/  @!P3 BRA `(.L_x_7) ;  /* 0x000000000008b947 */ /* 0x000fea0003800000 */
[----:B------:R-:W1:Y:S02]  /*2190*/  SYNCS.PHASECHK.TRANS64.TRYWAIT P0, [UR14+0x4000], RZ ;  /* 0x004000ffff0075a7 */ /* 0x000e64000800110e */
[----:B-1----:R-:W-:Y:S05]  /*21a0*/  @!P0 BRA `(.L_x_8) ;  /* 0x0000005800a88947 */ /* 0x002fea0003800000 */
.L_x_7:
[----:B------:R-:W-:Y:S06]  /*21b0*/  BAR.SYNC.DEFER_BLOCKING 0x0 ;  /* 0x0000000000007b1d */ /* 0x000fec0000010000 */
[----:B0-----:R-:W0:Y:S02]  /*21c0*/  LDCU UR6, c[0x0][0x3a8] ;  /* 0x00007500ff0677ac */ /* 0x001e240008000800 */
[----:B------:R-:W1:Y:S01]  /*21d0*/  LDC R108, c[0x0][0x3d8] ;  /* 0x0000f600ff6c7b82 */ /* 0x000e620000000800 */
[----:B------:R-:W-:Y:S01]  /*21e0*/  LDTM.16dp32bit_t0_t15.x16 R4, tmem[UR18] ;  /* 0x00000012000479ee */ /* 0x000fe20008a00000 */
[----:B------:R-:W0:Y:S01]  /*21f0*/  LDTM.16dp32bit_t16_t31.x16 R4, tmem[UR18+0x10] ;  /* 0x00001012000479ee */ /* 0x000e220008a20000 */
[----:B------:R-:W2:Y:S05]  /*2200*/  LDCU.64 UR22, c[0x0][0x3d0] ;  /* 0x00007a00ff1677ac */ /* 0x000eaa0008000a00 */
[----:B------:R-:W3:Y:S01]  /*2210*/  LDC.64 R110, c[0x0][0x390] ;  /* 0x0000e400ff6e7b82 */ /* 0x000ee20000000a00 */
[----:B------:R-:W4:Y:S01]  /*2220*/  @!P2 SYNCS.CCTL.IV [UR14+0x4000] ;  /* 0x00400000ff00a9b1 */ /* 0x000f22000800000e */
[----:B------:R-:W-:Y:S01]  /*2230*/  NOP ;  /* 0x0000000000007918 */ /* 0x000fe20000000000 */
[----:B--2---:R-:W-:Y:S01]  /*2240*/  UIMAD UR4, UR13, UR22, URZ ;  /* 0x000000160d0472a4 */ /* 0x004fe2000f8e02ff */
[----:B-1----:R-:W-:-:S02]  /*2250*/  IMAD R26, R41, R108, RZ ;  /* 0x0000006c291a7224 */ /* 0x002fc400078e02ff */
[----:B0-----:R-:W-:Y:S01]  /*2260*/  FMUL R21, R4, UR6 ;  /* 0x0000000604157c20 */ /* 0x001fe20008400000 */
[----:B------:R-:W-:Y:S01]  /*2270*/  FMUL R22, R5, UR6 ;  /* 0x0000000605167c20 */ /* 0x000fe20008400000 */
[----:B------:R-:W-:Y:S01]  /*2280*/  FMUL R23, R6, UR6 ;  /* 0x0000000606177c20 */ /* 0x000fe20008400000 */
[----:B------:R-:W-:Y:S01]  /*2290*/  FMUL R24, R7, UR6 ;  /* 0x0000000607187c20 */ /* 0x000fe20008400000 */
[----:B------:R-:W-:Y:S01]  /*22a0*/  FMUL R25, R8, UR6 ;  /* 0x0000000608197c20 */ /* 0x000fe20008400000 */
[----:B------:R-:W-:Y:S01]  /*22b0*/  USHF.R.S32.HI UR5, URZ, 0x1f, UR4 ;  /* 0x0000001fff057899 */ /* 0x000fe20008011404 */
[----:B------:R-:W-:Y:S01]  /*22c0*/  IMAD R28, R40, R108, RZ ;  /* 0x0000006c281c7224 */ /* 0x000fe200078e02ff */
[----:B------:R-:W-:Y:S01]  /*22d0*/  FMNMX3 R23, R21, R22, R23, !PT ;  /* 0x0000001615177276 */ /* 0x000fe20007800017 */
[----:B------:R-:W-:Y:S01]  /*22e0*/  FMUL R21, R9, UR6 ;  /* 0x0000000609157c20 */ /* 0x000fe20008400000 */
[----:B------:R-:W-:Y:S01]  /*22f0*/  FMUL R22, R10, UR6 ;  /* 0x000000060a167c20 */ /* 0x000fe20008400000 */
[----:B------:R-:W-:Y:S01]  /*2300*/  IMAD R29, R39, R108, RZ ;  /* 0x0000006c271d7224 */ /* 0x000fe200078e02ff */
[----:B------:R-:W-:Y:S01]  /*2310*/  FMNMX3 R25, R23, R24, R25, !PT ;  /* 0x0000001817197276 */ /* 0x000fe20007800019 */
[----:B------:R-:W-:Y:S01]  /*2320*/  FMUL R23, R11, UR6 ;  /* 0x000000060b177c20 */ /* 0x000fe20008400000 */
[----:B------:R-:W-:Y:S01]  /*2330*/  FMUL R24, R12, UR6 ;  /* 0x000000060c187c20 */ /* 0x000fe20008400000 */
[----:B------:R-:W-:Y:S01]  /*2340*/  IMAD R30, R38, R108, RZ ;  /* 0x0000006c261e7224 */ /* 0x000fe200078e02ff */
[----:B------:R-:W-:Y:S01]  /*2350*/  FMNMX3 R25, R25, R21, R22, !PT ;  /* 0x0000001519197276 */ /* 0x000fe20007800016 */
[----:B------:R-:W-:Y:S01]  /*2360*/  FMUL R21, R13, UR6 ;  /* 0x000000060d157c20 */ /* 0x000fe20008400000 */
[----:B------:R-:W-:-:S02]  /*2370*/  FMUL R22, R14, UR6 ;  /* 0x000000060e167c20 */ /* 0x000fc40008400000 */
[----:B------:R-:W-:Y:S01]  /*2380*/  FMNMX3 R25, R25, R23, R24, !PT ;  /* 0x0000001719197276 */ /* 0x000fe20007800018 */
[----:B------:R-:W-:Y:S01]  /*2390*/  FMUL R23, R15, UR6 ;  /* 0x000000060f177c20 */ /* 0x000fe20008400000 */
[----:B------:R-:W-:Y:S02]  /*23a0*/  FMUL R24, R16, UR6 ;  /* 0x0000000610187c20 */ /* 0x000fe40008400000 */
[----:B------:R-:W-:Y:S01]  /*23b0*/  FMNMX3 R25, R25, R21, R22, !PT ;  /* 0x0000001519197276 */ /* 0x000fe20007800016 */
[----:B------:R-:W-:Y:S01]  /*23c0*/  FMUL R21, R17, UR6 ;  /* 0x0000000611157c20 */ /* 0x000fe20008400000 */
[----:B------:R-:W-:Y:S02]  /*23d0*/  FMUL R22, R18, UR6 ;  /* 0x0000000612167c20 */ /* 0x000fe40008400000 */
[----:B------:R-:W-:Y:S01]  /*23e0*/  FMNMX3 R24, R25, R23, R24, !PT ;  /* 0x0000001719187276 */ /* 0x000fe20007800018 */
[----:B------:R-:W-:-:S03]  /*23f0*/  FMUL R23, R19, UR6 ;  /* 0x0000000613177c20 */ /* 0x000fc60008400000 */
[----:B------:R-:W-:Y:S01]  /*2400*/  FMNMX3 R22, R24, R21, R22, !PT ;  /* 0x0000001518167276 */ /* 0x000fe20007800016 */
[----:B------:R-:W-:Y:S01]  /*2410*/  IMAD R21, R0, UR23, RZ ;  /* 0x0000001700157c24 */ /* 0x000fe2000f8e02ff */
[----:B------:R-:W-:Y:S02]  /*2420*/  LOP3.LUT R0, R44, 0x1f, RZ, 0xc0, !PT ;  /* 0x0000001f2c007812 */ /* 0x000fe400078ec0ff */
[----:B------:R-:W-:Y:S01]  /*2430*/  FMNMX R24, R23, R22, !PT ;  /* 0x0000001617187209 */ /* 0x000fe20007800000 */
[----:B------:R-:W-:Y:S01]  /*2440*/  IMAD R23, R42, R108, RZ ;  /* 0x0000006c2a177224 */ /* 0x000fe200078e02ff */
[----:B---3--:R-:W-:Y:S02]  /*2450*/  IADD3 R110, P0, P6, R21, UR4, R110 ;  /* 0x00000004156e7c10 */ /* 0x008fe4000fe1e06e */
[----:B------:R-:W-:Y:S01]  /*2460*/  SHF.R.S32.HI R22, RZ, 0x1f, R21 ;  /* 0x0000001fff167819 */ /* 0x000fe20000011415 */
[----:B------:R-:W0:Y:S01]  /*2470*/  SHFL.BFLY PT, R25, R24, 0x10, 0x1f ;  /* 0x0e001f0018197f89 */ /* 0x000e2200000e0000 */
[----:B------:R-:W-:-:S02]  /*2480*/  LOP3.LUT R21, R44, 0xf, RZ, 0xc0, !PT ;  /* 0x0000000f2c157812 */ /* 0x000fc400078ec0ff */
[----:B------:R-:W-:Y:S02]  /*2490*/  IADD3.X R34, PT, PT, R22, UR5, R111, P0, P6 ;  /* 0x0000000516227c10 */ /* 0x000fe400087ec46f */
[C---:B------:R-:W-:Y:S02]  /*24a0*/  IADD3 R48, P6, PT, R23.reuse, R110, RZ ;  /* 0x0000006e17307210 */ /* 0x040fe40007fde0ff */
[----:B------:R-:W-:Y:S02]  /*24b0*/  LOP3.LUT R22, R44, 0x60, RZ, 0xc0, !PT ;  /* 0x000000602c167812 */ /* 0x000fe400078ec0ff */
[----:B------:R-:W-:Y:S02]  /*24c0*/  LEA.HI.X.SX32 R49, R23, R34, 0x1, P6 ;  /* 0x0000002217317211 */ /* 0x000fe400030f0eff */
[----:B------:R-:W-:Y:S01]  /*24d0*/  ISETP.GE.U32.AND P5, PT, R0, 0x10, PT ;  /* 0x000000100000780c */ /* 0x000fe20003fa6070 */
[----:B------:R-:W-:Y:S01]  /*24e0*/  IMAD R123, R21, 0x2, R22 ;  /* 0x00000002157b7824 */ /* 0x000fe200078e0216 */
[----:B------:R-:W-:-:S04]  /*24f0*/  LOP3.LUT R0, R44, 0xff, RZ, 0xc0, !PT ;  /* 0x000000ff2c007812 */ /* 0x000fc800078ec0ff */
[C---:B------:R-:W-:Y:S02]  /*2500*/  LEA.HI R121, R0.reuse, R123, RZ, 0x19 ;  /* 0x0000007b00797211 */ /* 0x040fe400078fc8ff */
[----:B------:R-:W-:Y:S02]  /*2510*/  LEA R122, R0, UR14, 0x2 ;  /* 0x0000000e007a7c11 */ /* 0x000fe4000f8e10ff */
[----:B------:R-:W-:Y:S02]  /*2520*/  LEA R121, R121, UR14, 0x2 ;  /* 0x0000000e79797c11 */ /* 0x000fe4000f8e10ff */
[----:B------:R-:W-:Y:S02]  /*2530*/  LEA R123, R123, UR14, 0x2 ;  /* 0x0000000e7b7b7c11 */ /* 0x000fe4000f8e10ff */
[----:B0-----:R-:W-:Y:S01]  /*2540*/  FMNMX R32, R24, R25, !PT ;  /* 0x0000001918207209 */ /* 0x001fe20007800000 */
[----:B------:R-:W-:-:S04]  /*2550*/  IMAD R24, R108, 0x4, R23 ;  /* 0x000000046c187824 */ /* 0x000fc800078e0217 */
[----:B------:R-:W-:Y:S01]  /*2560*/  IMAD R25, R108, 0x4, R24 ;  /* 0x000000046c197824 */ /* 0x000fe200078e0218 */
[-C--:B------:R-:W-:Y:S01]  /*2570*/  IADD3 R50, P0, PT, R24, R110.reuse, RZ ;  /* 0x0000006e18327210 */ /* 0x080fe20007f1e0ff */
[----:B----4-:R-:W-:Y:S02]  /*2580*/  @!P5 STS [R121+0x2000], R32 ;  /* 0x002000207900d388 */ /* 0x010fe40000000800 */
[----:B------:R-:W-:Y:S01]  /*2590*/  IMAD R27, R108, 0x8, R25 ;  /* 0x000000086c1b7824 */ /* 0x000fe200078e0219 */
[C---:B------:R-:W-:Y:S02]  /*25a0*/  IADD3 R52, P6, PT, R25.reuse, R110, RZ ;  /* 0x0000006e19347210 */ /* 0x040fe40007fde0ff */
[----:B------:R-:W-:Y:S01]  /*25b0*/  LEA.HI.X.SX32 R51, R24, R34, 0x1, P0 ;  /* 0x0000002218337211 */ /* 0x000fe200000f0eff */
[----:B------:R-:W-:Y:S01]  /*25c0*/  IMAD R23, R108, 0x4, R27 ;  /* 0x000000046c177824 */ /* 0x000fe200078e021b */
[----:B------:R-:W-:Y:S02]  /*25d0*/  IADD3 R54, P0, PT, R26, R110, RZ ;  /* 0x0000006e1a367210 */ /* 0x000fe40007f1e0ff */
[----:B------:R-:W-:Y:S01]  /*25e0*/  LEA.HI.X.SX32 R53, R25, R34, 0x1, P6 ;  /* 0x0000002219357211 */ /* 0x000fe200030f0eff */
[----:B------:R-:W-:Y:S01]  /*25f0*/  IMAD R24, R108, 0x4, R23 ;  /* 0x000000046c187824 */ /* 0x000fe200078e0217 */
[----:B------:R-:W-:-:S02]  /*2600*/  IADD3 R56, P6, PT, R27, R110, RZ ;  /* 0x0000006e1b387210 */ /* 0x000fc40007fde0ff */
[----:B------:R-:W-:Y:S01]  /*2610*/  LEA.HI.X.SX32 R55, R26, R34, 0x1, P0 ;  /* 0x000000221a377211 */ /* 0x000fe200000f0eff */
[----:B------:R-:W-:Y:S01]  /*2620*/  IMAD R25, R108, 0x8, R24 ;  /* 0x000000086c197824 */ /* 0x000fe200078e0218 */
[----:B------:R-:W-:Y:S01]  /*2630*/  IADD3 R58, P0, PT, R23, R110, RZ ;  /* 0x0000006e173a7210 */ /* 0x000fe20007f1e0ff */
[----:B------:R-:W-:Y:S01]  /*2640*/  IMAD R26, R37, R108, RZ ;  /* 0x0000006c251a7224 */ /* 0x000fe200078e02ff */
[----:B------:R-:W-:Y:S02]  /*2650*/  LEA.HI.X.SX32 R57, R27, R34, 0x1, P6 ;  /* 0x000000221b397211 */ /* 0x000fe400030f0eff */
[----:B------:R-:W-:Y:S02]  /*2660*/  IADD3 R60, P6, PT, R24, R110, RZ ;  /* 0x0000006e183c7210 */ /* 0x000fe40007fde0ff */
[----:B------:R-:W-:Y:S01]  /*2670*/  LEA.HI.X.SX32 R59, R23, R34, 0x1, P0 ;  /* 0x00000022173b7211 */ /* 0x000fe200000f0eff */
[----:B------:R-:W-:Y:S01]  /*2680*/  IMAD R23, R108, 0x4, R25 ;  /* 0x000000046c177824 */ /* 0x000fe200078e0219 */
[----:B------:R-:W-:-:S02]  /*2690*/  IADD3 R62, P0, PT, R28, R110, RZ ;  /* 0x0000006e1c3e7210 */ /* 0x000fc40007f1e0ff */
[----:B------:R-:W-:Y:S01]  /*26a0*/  LEA.HI.X.SX32 R61, R24, R34, 0x1, P6 ;  /* 0x00000022183d7211 */ /* 0x000fe200030f0eff */
[----:B------:R-:W-:Y:S01]  /*26b0*/  IMAD R24, R108, 0x4, R23 ;  /* 0x000000046c187824 */ /* 0x000fe200078e0217 */
[----:B------:R-:W-:Y:S02]  /*26c0*/  IADD3 R64, P6, PT, R25, R110, RZ ;  /* 0x0000006e19407210 */ /* 0x000fe40007fde0ff */
        /* <DEDUP_REMOVED lines=8> */
[----:B------:R-:W-:Y:S01]  /*2750*/  LEA.HI.X.SX32 R69, R24, R34, 0x1, P6 ;  /* 0x0000002218457211 */ /* 0x000fe200030f0eff */
[----:B------:R-:W-:Y:S01]  /*2760*/  IMAD R24, R108, 0x4, R23 ;  /* 0x000000046c187824 */ /* 0x000fe200078e0217 */
[----:B------:R-:W-:Y:S02]  /*2770*/  IADD3 R72, P6, PT, R25, R110, RZ ;  /* 0x0000006e19487210 */ /* 0x000fe40007fde0ff */
[----:B------:R-:W-:Y:S02]  /*2780*/  LEA.HI.X.SX32 R71, R29, R34, 0x1, P0 ;  /* 0x000000221d477211 */ /* 0x000fe400000f0eff */
[----:B------:R-:W-:-:S02]  /*2790*/  IADD3 R74, P0, PT, R23, R110, RZ ;  /* 0x0000006e174a7210 */ /* 0x000fc40007f1e0ff */
[-C--:B------:R-:W-:Y:S01]  /*27a0*/  LEA.HI.X.SX32 R73, R25, R34.reuse, 0x1, P6 ;  /* 0x0000002219497211 */ /* 0x080fe200030f0eff */
[----:B------:R-:W-:Y:S01]  /*27b0*/  IMAD R25, R108, 0x8, R24 ;  /* 0x000000086c197824 */ /* 0x000fe200078e0218 */
[----:B------:R-:W-:Y:S02]  /*27c0*/  LEA.HI.X.SX32 R75, R23, R34, 0x1, P0 ;  /* 0x00000022174b7211 */ /* 0x000fe400000f0eff */
[-C--:B------:R-:W-:Y:S01]  /*27d0*/  IADD3 R78, P0, PT, R24, R110.reuse, RZ ;  /* 0x0000006e184e7210 */ /* 0x080fe20007f1e0ff */
[----:B------:R-:W-:Y:S01]  /*27e0*/  IMAD R23, R108, 0x4, R25 ;  /* 0x000000046c177824 */ /* 0x000fe200078e0219 */
[----:B------:R-:W-:Y:S02]  /*27f0*/  IADD3 R76, P6, PT, R30, R110, RZ ;  /* 0x0000006e1e4c7210 */ /* 0x000fe40007fde0ff */
[----:B------:R-:W-:Y:S01]  /*2800*/  LEA.HI.X.SX32 R79, R24, R34, 0x1, P0 ;  /* 0x00000022184f7211 */ /* 0x000fe200000f0eff */
[----:B------:R-:W-:Y:S01]  /*2810*/  IMAD R24, R108, 0x4, R23 ;  /* 0x000000046c187824 */ /* 0x000fe200078e0217 */
[----:B------:R-:W-:-:S02]  /*2820*/  IADD3 R80, P0, PT, R25, R110, RZ ;  /* 0x0000006e19507210 */ /* 0x000fc40007f1e0ff */
[-C--:B------:R-:W-:Y:S02]  /*2830*/  LEA.HI.X.SX32 R77, R30, R34.reuse, 0x1, P6 ;  /* 0x000000221e4d7211 */ /* 0x080fe400030f0eff */
[----:B------:R-:W-:Y:S01]  /*2840*/  LEA.HI.X.SX32 R81, R25, R34, 0x1, P0 ;  /* 0x0000002219517211 */ /* 0x000fe200000f0eff */
[----:B------:R-:W-:Y:S01]  /*2850*/  IMAD R25, R36, R108, RZ ;  /* 0x0000006c24197224 */ /* 0x000fe200078e02ff */
[CC--:B------:R-:W-:Y:S02]  /*2860*/  IADD3 R82, P6, PT, R23.reuse, R110.reuse, RZ ;  /* 0x0000006e17527210 */ /* 0x0c0fe40007fde0ff */
[C---:B------:R-:W-:Y:S02]  /*2870*/  IADD3 R84, P0, PT, R24.reuse, R110, RZ ;  /* 0x0000006e18547210 */ /* 0x040fe40007f1e0ff */
[-C--:B------:R-:W-:Y:S02]  /*2880*/  LEA.HI.X.SX32 R83, R23, R34.reuse, 0x1, P6 ;  /* 0x0000002217537211 */ /* 0x080fe400030f0eff */
[----:B------:R-:W-:Y:S01]  /*2890*/  LEA.HI.X.SX32 R85, R24, R34, 0x1, P0 ;  /* 0x0000002218557211 */ /* 0x000fe200000f0eff */
[----:B------:R-:W-:Y:S01]  /*28a0*/  IMAD R24, R108, 0x8, R24 ;  /* 0x000000086c187824 */ /* 0x000fe200078e0218 */
[----:B------:R-:W-:Y:S01]  /*28b0*/  ISETP.GE.U32.AND P6, PT, R0, 0x80, PT ;  /* 0x000000800000780c */ /* 0x000fe20003fc6070 */
[----:B------:R-:W-:Y:S01]  /*28c0*/  BAR.SYNC.DEFER_BLOCKING 0x0 ;  /* 0x0000000000007b1d */ /* 0x000fe20000010000 */
[----:B------:R-:W-:Y:S01]  /*28d0*/  IADD3 R86, P0, PT, R26, R110, RZ ;  /* 0x0000006e1a567210 */ /* 0x000fe20007f1e0ff */
[----:B------:R-:W-:-:S03]  /*28e0*/  IMAD R23, R108, 0x4, R24 ;  /* 0x000000046c177824 */ /* 0x000fc600078e0218 */
[----:B------:R-:W-:Y:S02]  /*28f0*/  LEA.HI.X.SX32 R87, R26, R34, 0x1, P0 ;  /* 0x000000221a577211 */ /* 0x000fe400000f0eff */
[----:B------:R-:W-:-:S04]  /*2900*/  IADD3 R88, P0, PT, R24, R110, RZ ;  /* 0x0000006e18587210 */ /* 0x000fc80007f1e0ff */
[----:B------:R-:W-:Y:S01]  /*2910*/  LEA.HI.X.SX32 R89, R24, R34, 0x1, P0 ;  /* 0x0000002218597211 */ /* 0x000fe200000f0eff */
[----:B------:R-:W-:Y:S01]  /*2920*/  IMAD R24, R108, 0x4, R23 ;  /* 0x000000046c187824 */ /* 0x000fe200078e0217 */
[----:B------:R-:W-:-:S04]  /*2930*/  IADD3 R90, P0, PT, R23, R110, RZ ;  /* 0x0000006e175a7210 */ /* 0x000fc80007f1e0ff */
[----:B------:R-:W-:Y:S02]  /*2940*/  LEA.HI.X.SX32 R91, R23, R34, 0x1, P0 ;  /* 0x00000022175b7211 */ /* 0x000fe400000f0eff */
[----:B------:R-:W-:-:S04]  /*2950*/  IADD3 R92, P0, PT, R24, R110, RZ ;  /* 0x0000006e185c7210 */ /* 0x000fc80007f1e0ff */
[----:B------:R-:W-:Y:S01]  /*2960*/  LEA.HI.X.SX32 R93, R24, R34, 0x1, P0 ;  /* 0x00000022185d7211 */ /* 0x000fe200000f0eff */
[----:B------:R-:W0:Y:S01]  /*2970*/  @!P6 LDS R31, [R122+0x2000] ;  /* 0x002000007a1fe984 */ /* 0x000e220000000800 */
[----:B------:R-:W-:Y:S01]  /*2980*/  IADD3 R94, P0, PT, R25, R110, RZ ;  /* 0x0000006e195e7210 */ /* 0x000fe20007f1e0ff */
[----:B------:R-:W-:-:S03]  /*2990*/  IMAD R24, R108, 0x8, R24 ;  /* 0x000000086c187824 */ /* 0x000fc600078e0218 */
[----:B------:R-:W-:Y:S01]  /*29a0*/  LEA.HI.X.SX32 R95, R25, R34, 0x1, P0 ;  /* 0x00000022195f7211 */ /* 0x000fe200000f0eff */
[----:B------:R-:W-:Y:S01]  /*29b0*/  IMAD R23, R108, 0x4, R24 ;  /* 0x000000046c177824 */ /* 0x000fe200078e0218 */
[----:B------:R-:W-:Y:S01]  /*29c0*/  IADD3 R96, P0, PT, R24, R110, RZ ;  /* 0x0000006e18607210 */ /* 0x000fe20007f1e0ff */
[----:B------:R-:W-:-:S03]  /*29d0*/  IMAD R25, R3, R108, RZ ;  /* 0x0000006c03197224 */ /* 0x000fc600078e02ff */
[----:B------:R-:W-:Y:S01]  /*29e0*/  LEA.HI.X.SX32 R97, R24, R34, 0x1, P0 ;  /* 0x0000002218617211 */ /* 0x000fe200000f0eff */
[----:B------:R-:W-:Y:S01]  /*29f0*/  IMAD R24, R108, 0x4, R23 ;  /* 0x000000046c187824 */ /* 0x000fe200078e0217 */
[----:B------:R-:W-:-:S04]  /*2a00*/  IADD3 R98, P0, PT, R23, R110, RZ ;  /* 0x0000006e17627210 */ /* 0x000fc80007f1e0ff */
[----:B------:R-:W-:Y:S02]  /*2a10*/  LEA.HI.X.SX32 R99, R23, R34, 0x1, P0 ;  /* 0x0000002217637211 */ /* 0x000fe400000f0eff */
[----:B------:R-:W-:-:S04]  /*2a20*/  IADD3 R100, P0, PT, R24, R110, RZ ;  /* 0x0000006e18647210 */ /* 0x000fc80007f1e0ff */
[----:B------:R-:W-:Y:S01]  /*2a30*/  LEA.HI.X.SX32 R101, R24, R34, 0x1, P0 ;  /* 0x0000002218657211 */ /* 0x000fe200000f0eff */
[----:B------:R-:W-:Y:S01]  /*2a40*/  IMAD R24, R108, 0x8, R24 ;  /* 0x000000086c187824 */ /* 0x000fe200078e0218 */
[----:B------:R-:W-:-:S03]  /*2a50*/  IADD3 R102, P0, PT, R25, R110, RZ ;  /* 0x0000006e19667210 */ /* 0x000fc60007f1e0ff */
[----:B------:R-:W-:Y:S01]  /*2a60*/  IMAD R23, R108, 0x4, R24 ;  /* 0x000000046c177824 */ /* 0x000fe200078e0218 */
[----:B------:R-:W-:Y:S01]  /*2a70*/  LEA.HI.X.SX32 R103, R25, R34, 0x1, P0 ;  /* 0x0000002219677211 */ /* 0x000fe200000f0eff */
[----:B------:R-:W-:Y:S01]  /*2a80*/  IMAD R25, R2, R108, RZ ;  /* 0x0000006c02197224 */ /* 0x000fe200078e02ff */
[----:B------:R-:W-:-:S04]  /*2a90*/  IADD3 R104, P0, PT, R24, R110, RZ ;  /* 0x0000006e18687210 */ /* 0x000fc80007f1e0ff */
[----:B------:R-:W-:Y:S01]  /*2aa0*/  LEA.HI.X.SX32 R105, R24, R34, 0x1, P0 ;  /* 0x0000002218697211 */ /* 0x000fe200000f0eff */
[----:B------:R-:W-:Y:S01]  /*2ab0*/  IMAD R24, R108, 0x4, R23 ;  /* 0x000000046c187824 */ /* 0x000fe200078e0217 */
[C---:B------:R-:W-:Y:S01]  /*2ac0*/  IADD3 R106, P0, PT, R23.reuse, R110, RZ ;  /* 0x0000006e176a7210 */ /* 0x040fe20007f1e0ff */
[----:B0-----:R-:W0:Y:S03]  /*2ad0*/  SHFL.BFLY PT, R26, R31, 0x1, 0x1f ;  /* 0x0c201f001f1a7f89 */ /* 0x001e2600000e0000 */
[----:B------:R-:W-:Y:S02]  /*2ae0*/  LEA.HI.X.SX32 R107, R23, R34, 0x1, P0 ;  /* 0x00000022176b7211 */ /* 0x000fe400000f0eff */
[----:B------:R-:W-:-:S04]  /*2af0*/  IADD3 R108, P0, PT, R24, R110, RZ ;  /* 0x0000006e186c7210 */ /* 0x000fc80007f1e0ff */
[----:B------:R-:W-:Y:S02]  /*2b00*/  LEA.HI.X.SX32 R109, R24, R34, 0x1, P0 ;  /* 0x00000022186d7211 */ /* 0x000fe400000f0eff */
[C---:B------:R-:W-:Y:S02]  /*2b10*/  IADD3 R110, P0, PT, R25.reuse, R110, RZ ;  /* 0x0000006e196e7210 */ /* 0x040fe40007f1e0ff */
[----:B------:R-:W-:Y:S02]  /*2b20*/  PRMT R188, RZ, 0x7610, R188 ;  /* 0x00007610ffbc7816 */ /* 0x000fe400000000bc */
[----:B------:R-:W-:Y:S02]  /*2b30*/  LEA.HI.X.SX32 R111, R25, R34, 0x1, P0 ;  /* 0x00000022196f7211 */ /* 0x000fe400000f0eff */
[----:B------:R-:W-:Y:S02]  /*2b40*/  LOP3.LUT P0, RZ, R44, 0x1, RZ, 0xc0, !PT ;  /* 0x000000012cff7812 */ /* 0x000fe4000780c0ff */
[----:B------:R-:W-:-:S02]  /*2b50*/  PRMT R24, RZ, 0x7610, R24 ;  /* 0x00007610ff187816 */ /* 0x000fc40000000018 */
[----:B------:R-:W-:Y:S02]  /*2b60*/  ISETP.LT.U32.AND P0, PT, R0, 0x80, !P0 ;  /* 0x000000800000780c */ /* 0x000fe40004701070 */
[----:B0-----:R-:W-:-:S11]  /*2b70*/  FMNMX R23, R31, R26, !PT ;  /* 0x0000001a1f177209 */ /* 0x001fd60007800000 */
[----:B------:R0:W-:Y:S01]  /*2b80*/  @P0 STS [R122+0x2000], R23 ;  /* 0x002000177a000388 */ /* 0x0001e20000000800 */
[----:B------:R-:W-:Y:S01]  /*2b90*/  BAR.SYNC.DEFER_BLOCKING 0x0 ;  /* 0x0000000000007b1d */ /* 0x000fe20000010000 */
[----:B------:R-:W-:Y:S02]  /*2ba0*/  PRMT R26, RZ, 0x7610, R26 ;  /* 0x00007610ff1a7816 */ /* 0x000fe4000000001a */
[----:B------:R-:W-:Y:S02]  /*2bb0*/  PRMT R28, RZ, 0x7610, R28 ;  /* 0x00007610ff1c7816 */ /* 0x000fe4000000001c */
[----:B------:R-:W-:Y:S02]  /*2bc0*/  PRMT R30, RZ, 0x7610, R30 ;  /* 0x00007610ff1e7816 */ /* 0x000fe4000000001e */
[----:B------:R-:W-:Y:S02]  /*2bd0*/  PRMT R32, RZ, 0x7610, R32 ;  /* 0x00007610ff207816 */ /* 0x000fe40000000020 */
[----:B------:R-:W-:-:S02]  /*2be0*/  PRMT R34, RZ, 0x7610, R34 ;  /* 0x00007610ff227816 */ /* 0x000fc40000000022 */
[----:B------:R-:W-:Y:S02]  /*2bf0*/  PRMT R190, RZ, 0x7610, R190 ;  /* 0x00007610ffbe7816 */ /* 0x000fe400000000be */
[----:B------:R-:W-:Y:S02]  /*2c00*/  PRMT R192, RZ, 0x7610, R192 ;  /* 0x00007610ffc07816 */ /* 0x000fe400000000c0 */
[----:B------:R-:W-:Y:S02]  /*2c10*/  PRMT R194, RZ, 0x7610, R194 ;  /* 0x00007610ffc27816 */ /* 0x000fe400000000c2 */
[----:B------:R-:W-:Y:S02]  /*2c20*/  PRMT R196, RZ, 0x7610, R196 ;  /* 0x00007610ffc47816 */ /* 0x000fe400000000c4 */
[----:B------:R-:W-:Y:S02]  /*2c30*/  PRMT R198, RZ, 0x7610, R198 ;  /* 0x00007610ffc67816 */ /* 0x000fe400000000c6 */
[----:B------:R-:W-:-:S02]  /*2c40*/  PRMT R200, RZ, 0x7610, R200 ;  /* 0x00007610ffc87816 */ /* 0x000fc400000000c8 */
[----:B------:R-:W-:Y:S01]  /*2c50*/  PRMT R202, RZ, 0x7610, R202 ;  /* 0x00007610ffca7816 */ /* 0x000fe200000000ca */
[----:B------:R-:W1:Y:S01]  /*2c60*/  LDS R139, [R123+0x2000] ;  /* 0x002000007b8b7984 */ /* 0x000e620000000800 */
[----:B------:R-:W-:Y:S02]  /*2c70*/  PRMT R189, RZ, 0x7610, R189 ;  /* 0x00007610ffbd7816 */ /* 0x000fe400000000bd */
[----:B0-----:R-:W-:Y:S01]  /*2c80*/  PRMT R23, RZ, 0x7610, R23 ;  /* 0x00007610ff177816 */ /* 0x001fe20000000017 */
[----:B------:R-:W-:Y:S01]  /*2c90*/  BAR.SYNC.DEFER_BLOCKING 0x0 ;  /* 0x0000000000007b1d */ /* 0x000fe20000010000 */
[----:B-1----:R-:W-:-:S05]  /*2ca0*/  FMNMX R139, R139, -INF , !PT ;  /* 0xff8000008b8b7809 */ /* 0x002fca0007800000 */
[--C-:B------:R-:W-:Y:S01]  /*2cb0*/  FFMA R4, R4, UR6, -R139.reuse ;  /* 0x0000000604047c23 */ /* 0x100fe2000800088b */
[--C-:B------:R-:W-:Y:S01]  /*2cc0*/  FFMA R5, R5, UR6, -R139.reuse ;  /* 0x0000000605057c23 */ /* 0x100fe2000800088b */
[--C-:B------:R-:W-:Y:S01]  /*2cd0*/  FFMA R6, R6, UR6, -R139.reuse ;  /* 0x0000000606067c23 */ /* 0x100fe2000800088b */
[--C-:B------:R-:W-:Y:S01]  /*2ce0*/  FFMA R7, R7, UR6, -R139.reuse ;  /* 0x0000000607077c23 */ /* 0x100fe2000800088b */
[----:B------:R-:W-:Y:S01]  /*2cf0*/  FMUL R112, R4, 1.4426950216293334961 ;  /* 0x3fb8aa3b04707820 */ /* 0x000fe20000400000 */
[----:B------:R-:W-:Y:S01]  /*2d00*/  FMUL R5, R5, 1.4426950216293334961 ;  /* 0x3fb8aa3b05057820 */ /* 0x000fe20000400000 */
[----:B------:R-:W-:Y:S01]  /*2d10*/  FMUL R4, R6, 1.4426950216293334961 ;  /* 0x3fb8aa3b06047820 */ /* 0x000fe20000400000 */
[----:B------:R-:W-:Y:S01]  /*2d20*/  FMUL R7, R7, 1.4426950216293334961 ;  /* 0x3fb8aa3b07077820 */ /* 0x000fe20000400000 */
[--C-:B------:R-:W-:Y:S01]  /*2d30*/  FFMA R8, R8, UR6, -R139.reuse ;  /* 0x0000000608087c23 */ /* 0x100fe2000800088b */
[--C-:B------:R-:W-:Y:S01]  /*2d40*/  FFMA R9, R9, UR6, -R139.reuse ;  /* 0x0000000609097c23 */ /* 0x100fe2000800088b */
[----:B------:R-:W-:Y:S01]  /*2d50*/  MUFU.EX2 R112, R112 ;  /* 0x0000007000707308 */ /* 0x000fe20000000800 */
[--C-:B------:R-:W-:Y:S01]  /*2d60*/  FFMA R10, R10, UR6, -R139.reuse ;  /* 0x000000060a0a7c23 */ /* 0x100fe2000800088b */
[----:B------:R-:W-:Y:S01]  /*2d70*/  FMUL R113, R8, 1.4426950216293334961 ;  /* 0x3fb8aa3b08717820 */ /* 0x000fe20000400000 */
[----:B------:R-:W-:Y:S01]  /*2d80*/  FMUL R6, R9, 1.4426950216293334961 ;  /* 0x3fb8aa3b09067820 */ /* 0x000fe20000400000 */
[--C-:B------:R-:W-:Y:S01]  /*2d90*/  FFMA R13, R13, UR6, -R139.reuse ;  /* 0x000000060d0d7c23 */ /* 0x100fe2000800088b */
[----:B------:R-:W-:Y:S01]  /*2da0*/  FMUL R8, R10, 1.4426950216293334961 ;  /* 0x3fb8aa3b0a087820 */ /* 0x000fe20000400000 */
[--C-:B------:R-:W-:Y:S01]  /*2db0*/  FFMA R11, R11, UR6, -R139.reuse ;  /* 0x000000060b0b7c23 */ /* 0x100fe2000800088b */
[--C-:B------:R-:W-:Y:S01]  /*2dc0*/  FFMA R12, R12, UR6, -R139.reuse ;  /* 0x000000060c0c7c23 */ /* 0x100fe2000800088b */
[----:B------:R-:W0:Y:S01]  /*2dd0*/  MUFU.EX2 R5, R5 ;  /* 0x0000000500057308 */ /* 0x000e220000000800 */
[----:B------:R-:W-:Y:S01]  /*2de0*/  FMUL R9, R13, 1.4426950216293334961 ;  /* 0x3fb8aa3b0d097820 */ /* 0x000fe20000400000 */
[----:B------:R-:W-:Y:S01]  /*2df0*/  FMUL R11, R11, 1.4426950216293334961 ;  /* 0x3fb8aa3b0b0b7820 */ /* 0x000fe20000400000 */
[----:B------:R-:W-:Y:S01]  /*2e00*/  FMUL R12, R12, 1.4426950216293334961 ;  /* 0x3fb8aa3b0c0c7820 */ /* 0x000fe20000400000 */
[--C-:B------:R-:W-:Y:S01]  /*2e10*/  FFMA R14, R14, UR6, -R139.reuse ;  /* 0x000000060e0e7c23 */ /* 0x100fe2000800088b */
[--C-:B------:R-:W-:Y:S01]  /*2e20*/  FFMA R15, R15, UR6, -R139.reuse ;  /* 0x000000060f0f7c23 */ /* 0x100fe2000800088b */
[--C-:B------:R-:W-:Y:S01]  /*2e30*/  FFMA R16, R16, UR6, -R139.reuse ;  /* 0x0000000610107c23 */ /* 0x100fe2000800088b */
[--C-:B------:R-:W-:Y:S01]  /*2e40*/  FFMA R17, R17, UR6, -R139.reuse ;  /* 0x0000000611117c23 */ /* 0x100fe2000800088b */
[----:B------:R-:W1:Y:S01]  /*2e50*/  MUFU.EX2 R4, R4 ;  /* 0x0000000400047308 */ /* 0x000e620000000800 */
[----:B------:R-:W-:Y:S01]  /*2e60*/  FMUL R14, R14, 1.4426950216293334961 ;  /* 0x3fb8aa3b0e0e7820 */ /* 0x000fe20000400000 */
[----:B------:R-:W-:Y:S01]  /*2e70*/  FMUL R15, R15, 1.4426950216293334961 ;  /* 0x3fb8aa3b0f0f7820 */ /* 0x000fe20000400000 */
[----:B------:R-:W-:Y:S01]  /*2e80*/  FMUL R16, R16, 1.4426950216293334961 ;  /* 0x3fb8aa3b10107820 */ /* 0x000fe20000400000 */
[----:B------:R-:W-:Y:S01]  /*2e90*/  FMUL R17, R17, 1.4426950216293334961 ;  /* 0x3fb8aa3b11117820 */ /* 0x000fe20000400000 */
[--C-:B------:R-:W-:Y:S01]  /*2ea0*/  FFMA R18, R18, UR6, -R139.reuse ;  /* 0x0000000612127c23 */ /* 0x100fe2000800088b */
[----:B------:R-:W-:-:S02]  /*2eb0*/  FFMA R19, R19, UR6, -R139 ;  /* 0x0000000613137c23 */ /* 0x000fc4000800088b */
[----:B------:R-:W2:Y:S01]  /*2ec0*/  MUFU.EX2 R7, R7 ;  /* 0x0000000700077308 */ /* 0x000ea20000000800 */
[----:B0-----:R-:W-:Y:S01]  /*2ed0*/  FADD R13, R112, R5 ;  /* 0x00000005700d7221 */ /* 0x001fe20000000000 */
[----:B------:R-:W-:Y:S01]  /*2ee0*/  FMUL R18, R18, 1.4426950216293334961 ;  /* 0x3fb8aa3b12127820 */ /* 0x000fe20000400000 */
[----:B------:R-:W-:-:S05]  /*2ef0*/  FMUL R19, R19, 1.4426950216293334961 ;  /* 0x3fb8aa3b13137820 */ /* 0x000fca0000400000 */
[----:B------:R-:W0:Y:S01]  /*2f00*/  MUFU.EX2 R113, R113 ;  /* 0x0000007100717308 */ /* 0x000e220000000800 */
[----:B-1----:R-:W-:-:S07]  /*2f10*/  FADD R10, R4, R13 ;  /* 0x0000000d040a7221 */ /* 0x002fce0000000000 */
[----:B------:R-:W1:Y:S01]  /*2f20*/  MUFU.EX2 R6, R6 ;  /* 0x0000000600067308 */ /* 0x000e620000000800 */
[----:B--2---:R-:W-:-:S07]  /*2f30*/  FADD R10, R7, R10 ;  /* 0x0000000a070a7221 */ /* 0x004fce0000000000 */
[----:B------:R-:W2:Y:S01]  /*2f40*/  MUFU.EX2 R8, R8 ;  /* 0x0000000800087308 */ /* 0x000ea20000000800 */
[----:B0-----:R-:W-:-:S07]  /*2f50*/  FADD R13, R113, R10 ;  /* 0x0000000a710d7221 */ /* 0x001fce0000000000 */
        /* <DEDUP_REMOVED lines=17> */
[----:B0-----:R-:W-:-:S04]  /*3070*/  FADD R13, R17, R10 ;  /* 0x0000000a110d7221 */ /* 0x001fc80000000000 */
[----:B-1----:R-:W-:-:S04]  /*3080*/  FADD R10, R18, R13 ;  /* 0x0000000d120a7221 */ /* 0x002fc80000000000 */
[----:B--2---:R-:W-:-:S05]  /*3090*/  FADD R10, R19, R10 ;  /* 0x0000000a130a7221 */ /* 0x004fca0000000000 */
[----:B------:R-:W0:Y:S02]  /*30a0*/  SHFL.BFLY PT, R13, R10, 0x10, 0x1f ;  /* 0x0e001f000a0d7f89 */ /* 0x000e2400000e0000 */
[----:B0-----:R-:W-:-:S05]  /*30b0*/  FADD R12, R10, R13 ;  /* 0x0000000d0a0c7221 */ /* 0x001fca0000000000 */
[----:B------:R-:W-:Y:S01]  /*30c0*/  @!P5 STS [R121+0x2000], R12 ;  /* 0x0020000c7900d388 */ /* 0x000fe20000000800 */
[----:B------:R-:W-:Y:S06]  /*30d0*/  BAR.SYNC.DEFER_BLOCKING 0x0 ;  /* 0x0000000000007b1d */ /* 0x000fec0000010000 */
[----:B------:R-:W0:Y:S04]  /*30e0*/  @!P6 LDS R20, [R122+0x2000] ;  /* 0x002000007a14e984 */ /* 0x000e280000000800 */
[----:B0-----:R-:W0:Y:S02]  /*30f0*/  SHFL.BFLY PT, R13, R20, 0x1, 0x1f ;  /* 0x0c201f00140d7f89 */ /* 0x001e2400000e0000 */
[----:B0-----:R-:W-:-:S05]  /*3100*/  FADD R13, R20, R13 ;  /* 0x0000000d140d7221 */ /* 0x001fca0000000000 */
[----:B------:R0:W-:Y:S01]  /*3110*/  @P0 STS [R122+0x2000], R13 ;  /* 0x0020000d7a000388 */ /* 0x0001e20000000800 */
[----:B------:R-:W-:Y:S01]  /*3120*/  BAR.SYNC.DEFER_BLOCKING 0x0 ;  /* 0x0000000000007b1d */ /* 0x000fe20000010000 */
[----:B------:R-:W-:Y:S02]  /*3130*/  PRMT R12, RZ, 0x7610, R12 ;  /* 0x00007610ff0c7816 */ /* 0x000fe4000000000c */
[----:B------:R-:W-:Y:S02]  /*3140*/  PRMT R20, RZ, 0x7610, R20 ;  /* 0x00007610ff147816 */ /* 0x000fe40000000014 */
[----:B------:R-:W-:Y:S02]  /*3150*/  PRMT R25, RZ, 0x7610, R25 ;  /* 0x00007610ff197816 */ /* 0x000fe40000000019 */
[----:B------:R-:W-:Y:S02]  /*3160*/  PRMT R27, RZ, 0x7610, R27 ;  /* 0x00007610ff1b7816 */ /* 0x000fe4000000001b */
[----:B0-----:R-:W-:-:S02]  /*3170*/  PRMT R13, RZ, 0x7610, R13 ;  /* 0x00007610ff0d7816 */ /* 0x001fc4000000000d */
[----:B------:R-:W-:Y:S02]  /*3180*/  PRMT R29, RZ, 0x7610, R29 ;  /* 0x00007610ff1d7816 */ /* 0x000fe4000000001d */
[----:B------:R-:W-:Y:S02]  /*3190*/  PRMT R31, RZ, 0x7610, R31 ;  /* 0x00007610ff1f7816 */ /* 0x000fe4000000001f */
[----:B------:R-:W-:Y:S02]  /*31a0*/  PRMT R33, RZ, 0x7610, R33 ;  /* 0x00007610ff217816 */ /* 0x000fe40000000021 */
[----:B------:R-:W-:Y:S01]  /*31b0*/  PRMT R35, RZ, 0x7610, R35 ;  /* 0x00007610ff237816 */ /* 0x000fe20000000023 */
[----:B------:R-:W2:Y:S01]  /*31c0*/  @P3 LDG.E.U8 R188, desc[UR32][R80.64] ;  /* 0x0000002050bc3981 */ /* 0x000ea2000c1e1100 */
[----:B------:R-:W-:-:S03]  /*31d0*/  PRMT R191, RZ, 0x7610, R191 ;  /* 0x00007610ffbf7816 */ /* 0x000fc600000000bf */
[----:B------:R-:W3:Y:S01]  /*31e0*/  @P3 LDG.E.U8 R24, desc[UR32][R48.64] ;  /* 0x0000002030183981 */ /* 0x000ee2000c1e1100 */
[----:B------:R-:W-:-:S03]  /*31f0*/  PRMT R193, RZ, 0x7610, R193 ;  /* 0x00007610ffc17816 */ /* 0x000fc600000000c1 */
[----:B------:R-:W4:Y:S01]  /*3200*/  @P3 LDG.E.U8 R26, desc[UR32][R52.64] ;  /* 0x00000020341a3981 */ /* 0x000f22000c1e1100 */
[----:B------:R-:W-:-:S03]  /*3210*/  PRMT R195, RZ, 0x7610, R195 ;  /* 0x00007610ffc37816 */ /* 0x000fc600000000c3 */
[----:B------:R-:W5:Y:S01]  /*3220*/  @P3 LDG.E.U8 R12, desc[UR32][R56.64] ;  /* 0x00000020380c3981 */ /* 0x000f62000c1e1100 */
[----:B------:R-:W-:-:S03]  /*3230*/  PRMT R197, RZ, 0x7610, R197 ;  /* 0x00007610ffc57816 */ /* 0x000fc600000000c5 */
[----:B------:R-:W5:Y:S01]  /*3240*/  @P3 LDG.E.U8 R20, desc[UR32][R60.64] ;  /* 0x000000203c143981 */ /* 0x000f62000c1e1100 */
[----:B------:R-:W-:-:S03]  /*3250*/  PRMT R199, RZ, 0x7610, R199 ;  /* 0x00007610ffc77816 */ /* 0x000fc600000000c7 */
[----:B------:R-:W5:Y:S01]  /*3260*/  @P3 LDG.E.U8 R28, desc[UR32][R64.64] ;  /* 0x00000020401c3981 */ /* 0x000f62000c1e1100 */
[----:B------:R-:W-:-:S03]  /*3270*/  PRMT R201, RZ, 0x7610, R201 ;  /* 0x00007610ffc97816 */ /* 0x000fc600000000c9 */
[----:B------:R-:W5:Y:S01]  /*3280*/  @P3 LDG.E.U8 R30, desc[UR32][R68.64] ;  /* 0x00000020441e3981 */ /* 0x000f62000c1e1100 */
[----:B------:R-:W-:-:S03]  /*3290*/  PRMT R203, RZ, 0x7610, R203 ;  /* 0x00007610ffcb7816 */ /* 0x000fc600000000cb */
[----:B------:R-:W5:Y:S04]  /*32a0*/  @P3 LDG.E.U8 R32, desc[UR32][R72.64] ;  /* 0x0000002048203981 */ /* 0x000f68000c1e1100 */
        /* <DEDUP_REMOVED lines=24> */
[----:B------:R-:W0:Y:S01]  /*3430*/  LDS R180, [R123+0x2000] ;  /* 0x002000007bb47984 */ /* 0x000e220000000800 */
[----:B------:R-:W-:Y:S01]  /*3440*/  BAR.SYNC.DEFER_BLOCKING 0x0 ;  /* 0x0000000000007b1d */ /* 0x000fe20000010000 */
[C---:B------:R-:W-:Y:S01]  /*3450*/  IMAD.SHL.U32 R115, R44.reuse, 0x8, RZ ;  /* 0x000000082c737824 */ /* 0x040fe200078e00ff */
[----:B------:R-:W-:-:S02]  /*3460*/  LOP3.LUT R10, R44, 0x80, RZ, 0xc0, !PT ;  /* 0x000000802c0a7812 */ /* 0x000fc400078ec0ff */
[----:B------:R-:W-:Y:S02]  /*3470*/  LOP3.LUT R205, R44, 0x10, RZ, 0xc0, !PT ;  /* 0x000000102ccd7812 */ /* 0x000fe400078ec0ff */
[----:B------:R-:W-:Y:S02]  /*3480*/  LOP3.LUT R115, R115, 0x30, RZ, 0xc0, !PT ;  /* 0x0000003073737812 */ /* 0x000fe400078ec0ff */
[----:B------:R-:W-:Y:S01]  /*3490*/  F2FP.SATFINITE.E4M3.F32.PACK_AB_MERGE_C R7, R7, R4, RZ ;  /* 0x000000040707723e */ /* 0x000fe200048070ff */
[----:B------:R-:W-:Y:S01]  /*34a0*/  FADD R4, -R139, -INF ;  /* 0xff8000008b047421 */ /* 0x000fe20000000100 */
[----:B------:R-:W-:Y:S01]  /*34b0*/  LEA.HI R10, R10, R205, RZ, 0x1e ;  /* 0x000000cd0a0a7211 */ /* 0x000fe200078ff0ff */
[----:B------:R-:W-:Y:S01]  /*34c0*/  IMAD R115, R22, 0x20, R115 ;  /* 0x0000002016737824 */ /* 0x000fe200078e0273 */
[----:B------:R-:W-:Y:S02]  /*34d0*/  LEA R21, R21, UR14, 0x6 ;  /* 0x0000000e15157c11 */ /* 0x000fe4000f8e30ff */
[----:B------:R-:W-:-:S02]  /*34e0*/  F2FP.SATFINITE.E4M3.F32.PACK_AB_MERGE_C R8, R11, R8, RZ ;  /* 0x000000080b08723e */ /* 0x000fc400048070ff */
[----:B------:R-:W-:Y:S02]  /*34f0*/  LOP3.LUT R10, R115, R10, RZ, 0x3c, !PT ;  /* 0x0000000a730a7212 */ /* 0x000fe400078e3cff */
[----:B------:R-:W-:Y:S02]  /*3500*/  F2FP.SATFINITE.E4M3.F32.PACK_AB_MERGE_C R14, R15, R14, RZ ;  /* 0x0000000e0f0e723e */ /* 0x000fe400048070ff */
[----:B------:R-:W-:Y:S01]  /*3510*/  F2FP.SATFINITE.E4M3.F32.PACK_AB_MERGE_C R115, R19, R18, RZ ;  /* 0x000000121373723e */ /* 0x000fe200048070ff */
[----:B------:R-:W-:Y:S01]  /*3520*/  IMAD.IADD R138, R10, 0x1, R21 ;  /* 0x000000010a8a7824 */ /* 0x000fe200078e0215 */
[----:B------:R-:W-:Y:S02]  /*3530*/  F2FP.SATFINITE.E4M3.F32.PACK_AB_MERGE_C R113, R6, R113, R8 ;  /* 0x000000710671723e */ /* 0x000fe40004807008 */
[----:B------:R-:W-:Y:S02]  /*3540*/  F2FP.SATFINITE.E4M3.F32.PACK_AB_MERGE_C R112, R5, R112, R7 ;  /* 0x000000700570723e */ /* 0x000fe40004807007 */
[----:B------:R-:W-:-:S02]  /*3550*/  F2FP.SATFINITE.E4M3.F32.PACK_AB_MERGE_C R114, R9, R114, R14 ;  /* 0x000000720972723e */ /* 0x000fc4000480700e */
[----:B------:R-:W-:Y:S01]  /*3560*/  F2FP.SATFINITE.E4M3.F32.PACK_AB_MERGE_C R115, R17, R16, R115 ;  /* 0x000000101173723e */ /* 0x000fe20004807073 */
[----:B------:R-:W-:Y:S01]  /*3570*/  UIADD3 UR19, UPT, UPT, UR19, -0x40, URZ ;  /* 0xffffffc013137890 */ /* 0x000fe2000fffe0ff */
[----:B--2---:R1:W-:Y:S04]  /*3580*/  STS.U8 [R45+UR14+0x3000], R188 ;  /* 0x003000bc2d007988 */ /* 0x0043e8000800000e */
[----:B---3--:R-:W-:Y:S04]  /*3590*/  STS.U8 [R45+UR14+0x2000], R24 ;  /* 0x002000182d007988 */ /* 0x008fe8000800000e */
[----:B----4-:R-:W-:Y:S01]  /*35a0*/  STS.U8 [R45+UR14+0x2200], R26 ;  /* 0x0022001a2d007988 */ /* 0x010fe2000800000e */
[----:B-1----:R-:W-:-:S03]  /*35b0*/  FMUL R188, R4, 1.4426950216293334961 ;  /* 0x3fb8aa3b04bc7820 */ /* 0x002fc60000400000 */
[----:B-----5:R-:W-:Y:S04]  /*35c0*/  STS.U8 [R45+UR14+0x2400], R12 ;  /* 0x0024000c2d007988 */ /* 0x020fe8000800000e */
        /* <DEDUP_REMOVED lines=12> */
[----:B------:R1:W-:Y:S02]  /*3690*/  STS.U8 [R118+UR14+0x3100], R189 ;  /* 0x003100bd76007988 */ /* 0x0003e4000800000e */
[----:B-1----:R1:W2:Y:S02]  /*36a0*/  MUFU.EX2 R189, R188 ;  /* 0x000000bc00bd7308 */ /* 0x0022a40000000800 */
        /* <DEDUP_REMOVED lines=15> */
[----:B------:R1:W-:Y:S01]  /*37a0*/  STS.128 [R138+0x8000], R112 ;  /* 0x008000708a007388 */ /* 0x0003e20000000c00 */
[----:B---3--:R-:W3:Y:S01]  /*37b0*/  LDTM.16dp32bit_t0_t15.x32 R4, tmem[UR16] ;  /* 0x00000010000479ee */ /* 0x008ee20008a80000 */
[----:B------:R-:W4:Y:S01]  /*37c0*/  LDTM.16dp32bit_t16_t31.x32 R4, tmem[UR16+0x20] ;  /* 0x00002010000479ee */ /* 0x000f220008aa0000 */
[----:B------:R-:W-:Y:S01]  /*37d0*/  NOP ;  /* 0x0000000000007918 */ /* 0x000fe20000000000 */
[----:B0-2---:R-:W-:Y:S05]  /*37e0*/  @!P3 BRA `(.L_x_9) ;  /* 0x000000000088b947 */ /* 0x005fea0003800000 */
[C---:B---34-:R-:W-:Y:S01]  /*37f0*/  FMUL R4, R189.reuse, R4 ;  /* 0x00000004bd047220 */ /* 0x058fe20000400000 */
[C---:B------:R-:W-:Y:S01]  /*3800*/  FMUL R5, R189.reuse, R5 ;  /* 0x00000005bd057220 */ /* 0x040fe20000400000 */
        /* <DEDUP_REMOVED lines=29> */
[----:B------:R-:W-:-:S04]  /*39e0*/  FMUL R35, R189, R35 ;  /* 0x00000023bd237220 */ /* 0x000fc80000400000 */
[----:B------:R0:W-:Y:S01]  /*39f0*/  STTM.16dp32bit_t0_t15.x32 tmem[UR16], R4 ;  /* 0x00000004000079ed */ /* 0x0001e20008a80010 */
[----:B------:R0:W-:Y:S02]  /*3a00*/  STTM.16dp32bit_t16_t31.x32 tmem[UR16+0x20], R4 ;  /* 0x00002004000079ed */ /* 0x0001e40008aa0010 */
.L_x_9:
[----:B----4-:R-:W2:Y:S02]  /*3a10*/  FENCE.VIEW.ASYNC.T ;  /* 0x00000000000073c6 */ /* 0x010ea40000000200 */
[----:B--2---:R-:W-:Y:S01]  /*3a20*/  BAR.SYNC.DEFER_BLOCKING 0x0 ;  /* 0x0000000000007b1d */ /* 0x004fe20000010000 */
[----:B------:R-:W-:Y:S01]  /*3a30*/  UISETP.GE.AND UP1, UPT, UR19, 0x1, UPT ;  /* 0x000000011300788c */ /* 0x000fe2000bf26270 */
[----:B------:R-:W-:-:S04]  /*3a40*/  FADD R180, R189, R180 ;  /* 0x000000b4bdb47221 */ /* 0x000fc80000000000 */
[----:B------:R2:W-:Y:S06]  /*3a50*/  MEMBAR.ALL.CTA ;  /* 0x0000000000007992 */ /* 0x0005ec0000008000 */
[----:B--2---:R-:W2:Y:S02]  /*3a60*/  FENCE.VIEW.ASYNC.S ;  /* 0x00000000000073c6 */ /* 0x004ea40000000000 */
[----:B--2---:R-:W-:Y:S06]  /*3a70*/  BAR.SYNC.DEFER_BLOCKING 0x0 ;  /* 0x0000000000007b1d */ /* 0x004fec0000010000 */
[----:B------:R-:W-:Y:S05]  /*3a80*/  @!P4 BRA `(.L_x_10) ;  /* 0x000000000064c947 */ /* 0x000fea0003800000 */
[----:B------:R-:W-:Y:S02]  /*3a90*/  UIADD3 UR4, UPT, UPT, UR14, 0x8000, URZ ;  /* 0x000080000e047890 */ /* 0x000fe4000fffe0ff */
[----:B------:R-:W-:Y:S02]  /*3aa0*/  UIADD3 UR5, UPT, UPT, UR14, 0x2000, URZ ;  /* 0x000020000e057890 */ /* 0x000fe4000fffe0ff */
[----:B------:R-:W-:Y:S02]  /*3ab0*/  USHF.R.U32.HI UR4, URZ, 0x4, UR4 ;  /* 0x00000004ff047899 */ /* 0x000fe40008011604 */
[----:B------:R-:W-:Y:S02]  /*3ac0*/  USHF.R.U32.HI UR5, URZ, 0x4, UR5 ;  /* 0x00000004ff057899 */ /* 0x000fe40008011605 */
[----:B------:R-:W-:Y:S02]  /*3ad0*/  USGXT.U32 UR6, UR4, 0xe ;  /* 0x0000000e0406789a */ /* 0x000fe40008000000 */
[----:B------:R-:W-:Y:S01]  /*3ae0*/  USGXT.U32 UR8, UR5, 0xe ;  /* 0x0000000e0508789a */ /* 0x000fe20008000000 */
[----:B------:R-:W-:Y:S01]  /*3af0*/  UMOV UR20, 0xfffffffe ;  /* 0xfffffffe00147882 */ /* 0x000fe20000000000 */
[----:B------:R-:W-:Y:S01]  /*3b00*/  UMOV UR21, 0x7fffbfdf ;  /* 0x7fffbfdf00157882 */ /* 0x000fe20000000000 */
[----:B------:R-:W-:Y:S01]  /*3b10*/  UMOV UR7, URZ ;  /* 0x000000ff00077c82 */ /* 0x000fe20008000000 */
[----:B------:R-:W-:Y:S01]  /*3b20*/  UMOV UR9, URZ ;  /* 0x000000ff00097c82 */ /* 0x000fe20008000000 */
[----:B------:R-:W-:-:S02]  /*3b30*/  UIADD3.64 UR24, UPT, UPT, UR6, -UR20, URZ ;  /* 0x8000001406187297 */ /* 0x000fc4000fffe0ff */
[----:B------:R-:W-:Y:S01]  /*3b40*/  UIADD3.64 UR20, UPT, UPT, UR8, -UR20, URZ ;  /* 0x8000001408147297 */ /* 0x000fe2000fffe0ff */
[----:B------:R-:W-:Y:S01]  /*3b50*/  UMOV UR26, 0x0 ;  /* 0x00000000001a7882 */ /* 0x000fe20000000000 */
[----:B------:R-:W-:Y:S01]  /*3b60*/  UMOV UR27, 0x4200010 ;  /* 0x04200010001b7882 */ /* 0x000fe20000000000 */
[----:B------:R-:W-:Y:S01]  /*3b70*/  UMOV UR4, UR12 ;  /* 0x0000000c00047c82 */ /* 0x000fe20008000000 */
[----:B------:R-:W-:Y:S01]  /*3b80*/  UMOV UR5, URZ ;  /* 0x000000ff00057c82 */ /* 0x000fe20008000000 */
[----:B------:R-:W-:Y:S01]  /*3b90*/  UMOV UR7, 0x80004020 ;  /* 0x8000402000077882 */ /* 0x000fe20000000000 */
[----:B------:R-:W-:Y:S01]  /*3ba0*/  UMOV UR9, 0x80004020 ;  /* 0x8000402000097882 */ /* 0x000fe20000000000 */
[----:B------:R-:W-:Y:S01]  /*3bb0*/  UMOV UR28, 0x0 ;  /* 0x00000000001c7882 */ /* 0x000fe20000000000 */
[----:B------:R-:W-:Y:S01]  /*3bc0*/  UMOV UR29, 0x4200010 ;  /* 0x04200010001d7882 */ /* 0x000fe20000000000 */
[----:B------:R-:W-:Y:S01]  /*3bd0*/  UMOV UR4, UR4 ;  /* 0x0000000400047c82 */ /* 0x000fe20008000000 */
[----:B------:R2:W-:Y:S01]  /*3be0*/  UTCQMMA gdesc[UR6], gdesc[UR8], tmem[UR15], tmem[UR26], idesc[UR27], UPT ;  /* 0x00ff1a08060075ea */ /* 0x0005e2000b80030f */
[----:B------:R2:W-:Y:S01]  /*3bf0*/  UTCQMMA gdesc[UR24], gdesc[UR20], tmem[UR15], tmem[UR28], idesc[UR29], UPT ;  /* 0x00ff1c14180075ea */ /* 0x0005e2000b80030f */
[----:B------:R2:W-:Y:S01]  /*3c00*/  UTCBAR [UR4], URZ ;  /* 0x000000ff040073e9 */ /* 0x0005e200080000ff */
[----:B------:R-:W-:Y:S01]  /*3c10*/  NOP ;  /* 0x0000000000007918 */ /* 0x000fe20000000000 */
.L_x_10:
[----:B------:R-:W-:Y:S01]  /*3c20*/  FSEL R139, R139, -INF , P3 ;  /* 0xff8000008b8b7808 */ /* 0x000fe20001800000 */
[----:B--2---:R-:W-:Y:S01]  /*3c30*/  UMOV UR6, URZ ;  /* 0x000000ff00067c82 */ /* 0x004fe20008000000 */
[----:B------:R-:W-:Y:S01]  /*3c40*/  FSEL R180, R180, 1, P3 ;  /* 0x3f800000b4b47808 */ /* 0x000fe20001800000 */
[----:B------:R-:W-:Y:S06]  /*3c50*/  BRA.U !UP1, `(.L_x_11) ;  /* 0x0000002109487547 */ /* 0x000fec000b800000 */
[----:B------:R-:W-:Y:S01]  /*3c60*/  USHF.R.U32.HI UR26, URZ, 0x4, UR14 ;  /* 0x00000004ff1a7899 */ /* 0x000fe2000801160e */
[----:B------:R-:W-:Y:S01]  /*3c70*/  IMAD.SHL.U32 R181, R181, 0x40, RZ ;  /* 0x00000040b5b57824 */ /* 0x000fe200078e00ff */
[----:B------:R-:W-:Y:S01]  /*3c80*/  USHF.R.U32.HI UR28, URZ, 0x4, UR10 ;  /* 0x00000004ff1c7899 */ /* 0x000fe2000801160a */
[----:B0--3--:R-:W-:Y:S01]  /*3c90*/  IMAD.MOV.U32 R20, RZ, RZ, R139 ;  /* 0x000000ffff147224 */ /* 0x009fe200078e008b */
[----:B------:R-:W-:Y:S01]  /*3ca0*/  UIADD3 UR8, UPT, UPT, UR14, 0x8000, URZ ;  /* 0x000080000e087890 */ /* 0x000fe2000fffe0ff */
[----:B------:R-:W-:Y:S01]  /*3cb0*/  IMAD.MOV.U32 R27, RZ, RZ, RZ ;  /* 0x000000ffff1b7224 */ /* 0x000fe200078e00ff */
[----:B------:R-:W-:Y:S01]  /*3cc0*/  USGXT.U32 UR26, UR26, 0xe ;  /* 0x0000000e1a1a789a */ /* 0x000fe20008000000 */
[----:B------:R-:W-:Y:S01]  /*3cd0*/  IMAD.MOV.U32 R189, RZ, RZ, R181 ;  /* 0x000000ffffbd7224 */ /* 0x000fe200078e00b5 */
[----:B------:R-:W-:Y:S02]  /*3ce0*/  USGXT.U32 UR28, UR28, 0xe ;  /* 0x0000000e1c1c789a */ /* 0x000fe40008000000 */
[----:B------:R-:W-:-:S02]  /*3cf0*/  UIADD3 UR4, UPT, UPT, UR14, 0x6000, URZ ;  /* 0x000060000e047890 */ /* 0x000fc4000fffe0ff */
[----:B------:R-:W-:Y:S02]  /*3d00*/  USHF.R.U32.HI UR8, URZ, 0x4, UR8 ;  /* 0x00000004ff087899 */ /* 0x000fe40008011608 */
[----:B------:R-:W-:Y:S02]  /*3d10*/  UIADD3 UR22, UP3, UPT, UR26, 0x80, URZ ;  /* 0x000000801a167890 */ /* 0x000fe4000ff7e0ff */
[----:B------:R-:W-:Y:S02]  /*3d20*/  UIADD3 UR20, UP2, UPT, UR28, 0x2, URZ ;  /* 0x000000021c147890 */ /* 0x000fe4000ff5e0ff */
[----:B------:R-:W-:Y:S02]  /*3d30*/  USHF.R.U32.HI UR4, URZ, 0x4, UR4 ;  /* 0x00000004ff047899 */ /* 0x000fe40008011604 */
[----:B------:R-:W-:Y:S02]  /*3d40*/  USGXT.U32 UR30, UR8, 0xe ;  /* 0x0000000e081e789a */ /* 0x000fe40008000000 */
[----:B------:R-:W-:Y:S01]  /*3d50*/  USHF.L.U32 UR9, UR23, 0x6, URZ ;  /* 0x0000000617097899 */ /* 0x000fe200080006ff */
[----:B------:R-:W-:Y:S01]  /*3d60*/  UMOV UR6, URZ ;  /* 0x000000ff00067c82 */ /* 0x000fe20008000000 */
[----:B------:R-:W-:Y:S01]  /*3d70*/  UMOV UR5, URZ ;  /* 0x000000ff00057c82 */ /* 0x000fe20008000000 */
[----:B------:R-:W-:-:S02]  /*3d80*/  UIADD3.X UR23, UPT, UPT, UR6, -0x7fffbfe0, URZ, UP3, !UPT ;  /* 0x8000402006177890 */ /* 0x000fc40009ffe4ff */
[----:B------:R-:W-:Y:S02]  /*3d90*/  UIADD3.X UR21, UPT, UPT, UR5, 0x40004040, URZ, UP2, !UPT ;  /* 0x4000404005157890 */ /* 0x000fe400097fe4ff */
[----:B------:R-:W-:Y:S02]  /*3da0*/  USGXT.U32 UR4, UR4, 0xe ;  /* 0x0000000e0404789a */ /* 0x000fe40008000000 */
[----:B------:R-:W-:Y:S02]  /*3db0*/  UIADD3 UR44, UP2, UPT, UR22, 0x80, URZ ;  /* 0x00000080162c7890 */ /* 0x000fe4000ff5e0ff */
[----:B------:R-:W-:Y:S02]  /*3dc0*/  UIADD3 UR42, UP3, UPT, UR22, 0x100, URZ ;  /* 0x00000100162a7890 */ /* 0x000fe4000ff7e0ff */
[----:B------:R-:W-:Y:S01]  /*3dd0*/  UIADD3 UR40, UP4, UPT, UR30, 0x2, URZ ;  /* 0x000000021e287890 */ /* 0x000fe2000ff9e0ff */
[----:B------:R-:W-:Y:S01]  /*3de0*/  UMOV UR7, URZ ;  /* 0x000000ff00077c82 */ /* 0x000fe20008000000 */
[----:B------:R-:W-:Y:S01]  /*3df0*/  UMOV UR24, 0xfffffffe ;  /* 0xfffffffe00187882 */ /* 0x000fe20000000000 */
[----:B------:R-:W-:Y:S01]  /*3e00*/  UMOV UR25, 0x7fffbfdf ;  /* 0x7fffbfdf00197882 */ /* 0x000fe20000000000 */
[----:B------:R-:W-:Y:S01]  /*3e10*/  UISETP.NE.U32.AND UP1, UPT, UR11, URZ, UPT ;  /* 0x000000ff0b00728c */ /* 0x000fe2000bf25070 */
[----:B------:R-:W0:Y:S01]  /*3e20*/  LDCU UR50, c[0x0][0x3a8] ;  /* 0x00007500ff3277ac */ /* 0x000e220008000800 */
[----:B------:R-:W-:-:S02]  /*3e30*/  UIADD3.X UR45, UPT, UPT, UR23, URZ, URZ, UP2, !UPT ;  /* 0x000000ff172d7290 */ /* 0x000fc400097fe4ff */
[----:B------:R-:W-:Y:S02]  /*3e40*/  UIADD3.X UR43, UPT, UPT, UR23, URZ, URZ, UP3, !UPT ;  /* 0x000000ff172b7290 */ /* 0x000fe40009ffe4ff */
[----:B------:R-:W-:Y:S02]  /*3e50*/  UIADD3.X UR41, UPT, UPT, UR7, -0x7fffbfe0, URZ, UP4, !UPT ;  /* 0x8000402007297890 */ /* 0x000fe4000a7fe4ff */
[----:B------:R-:W-:Y:S02]  /*3e60*/  UIADD3.64 UR24, UPT, UPT, UR4, -UR24, URZ ;  /* 0x8000001804187297 */ /* 0x000fe4000fffe0ff */
[----:B------:R-:W-:Y:S02]  /*3e70*/  UIADD3.64 UR46, UPT, UPT, UR20, 0x2, URZ ;  /* 0x00000002142e7897 */ /* 0x000fe4000fffe0ff */
[----:B------:R-:W-:Y:S01]  /*3e80*/  UIADD3.64 UR48, UPT, UPT, UR20, 0x4, URZ ;  /* 0x0000000414307897 */ /* 0x000fe2000fffe0ff */
[----:B------:R-:W-:Y:S01]  /*3e90*/  UMOV UR38, 0x1 ;  /* 0x0000000100267882 */ /* 0x000fe20000000000 */
[----:B------:R-:W-:Y:S01]  /*3ea0*/  UMOV UR8, URZ ;  /* 0x000000ff00087c82 */ /* 0x000fe20008000000 */
[----:B------:R-:W-:-:S09]  /*3eb0*/  UMOV UR39, UR9 ;  /* 0x0000000900277c82 */ /* 0x000fd20008000000 */
.L_x_16:
[----:B-1----:R-:W-:Y:S02]  /*3ec0*/  SHF.R.S32.HI R191, RZ, 0x1f, R189 ;  /* 0x0000001fffbf7819 */ /* 0x002fe400000114bd */
[C---:B------:R-:W-:Y:S02]  /*3ed0*/  IADD3 R4, P4, PT, R189.reuse, R186, RZ ;  /* 0x000000babd047210 */ /* 0x040fe40007f9e0ff */
[----:B------:R-:W-:-:S03]  /*3ee0*/  IADD3 R6, P3, PT, R189, R176, RZ ;  /* 0x000000b0bd067210 */ /* 0x000fc60007f7e0ff */
[----:B------:R-:W-:Y:S01]  /*3ef0*/  IMAD.X R5, R191, 0x1, R187, P4 ;  /* 0x00000001bf057824 */ /* 0x000fe200020e06bb */
[----:B------:R-:W-:Y:S01]  /*3f00*/  IADD3 R8, P4, PT, R189, R168, RZ ;  /* 0x000000a8bd087210 */ /* 0x000fe20007f9e0ff */
[----:B------:R-:W-:Y:S01]  /*3f10*/  IMAD.X R7, R191, 0x1, R177, P3 ;  /* 0x00000001bf077824 */ /* 0x000fe200018e06b1 */
[----:B------:R-:W-:Y:S02]  /*3f20*/  IADD3 R10, P3, PT, R189, R160, RZ ;  /* 0x000000a0bd0a7210 */ /* 0x000fe40007f7e0ff */
[----:B------:R1:W2:Y:S01]  /*3f30*/  LDG.E.U8 R24, desc[UR32][R4.64] ;  /* 0x0000002004187981 */ /* 0x0002a2000c1e1100 */
[----:B------:R-:W-:Y:S01]  /*3f40*/  IMAD.X R9, R191, 0x1, R169, P4 ;  /* 0x00000001bf097824 */ /* 0x000fe200020e06a9 */
[----:B------:R-:W-:Y:S01]  /*3f50*/  IADD3 R12, P4, PT, R189, R152, RZ ;  /* 0x00000098bd0c7210 */ /* 0x000fe20007f9e0ff */
[----:B------:R-:W-:Y:S01]  /*3f60*/  IMAD.X R11, R191, 0x1, R161, P3 ;  /* 0x00000001bf0b7824 */ /* 0x000fe200018e06a1 */
[----:B------:R-:W-:Y:S01]  /*3f70*/  IADD3 R14, P3, PT, R189, R144, RZ ;  /* 0x00000090bd0e7210 */ /* 0x000fe20007f7e0ff */
[----:B------:R3:W4:Y:S02]  /*3f80*/  LDG.E.U8 R28, desc[UR32][R6.64] ;  /* 0x00000020061c7981 */ /* 0x000724000c1e1100 */
[----:B------:R-:W-:Y:S01]  /*3f90*/  IMAD.X R13, R191, 0x1, R153, P4 ;  /* 0x00000001bf0d7824 */ /* 0x000fe200020e0699 */
[----:B------:R-:W-:Y:S01]  /*3fa0*/  IADD3 R16, P4, PT, R189, R134, RZ ;  /* 0x00000086bd107210 */ /* 0x000fe20007f9e0ff */
[----:B------:R-:W-:Y:S01]  /*3fb0*/  IMAD.X R15, R191, 0x1, R145, P3 ;  /* 0x00000001bf0f7824 */ /* 0x000fe200018e0691 */
[----:B------:R-:W-:Y:S01]  /*3fc0*/  IADD3 R18, P3, PT, R189, R126, RZ ;  /* 0x0000007ebd127210 */ /* 0x000fe20007f7e0ff */
[----:B------:R5:W4:Y:S02]  /*3fd0*/  LDG.E.U8 R32, desc[UR32][R8.64] ;  /* 0x0000002008207981 */ /* 0x000b24000c1e1100 */
[----:B------:R-:W-:Y:S01]  /*3fe0*/  IMAD.X R17, R191, 0x1, R135, P4 ;  /* 0x00000001bf117824 */ /* 0x000fe200020e0687 */
[----:B-1----:R-:W-:Y:S01]  /*3ff0*/  IADD3 R4, P4, PT, R189, R184, RZ ;  /* 0x000000b8bd047210 */ /* 0x002fe20007f9e0ff */
[----:B------:R-:W-:Y:S01]  /*4000*/  IMAD.X R19, R191, 0x1, R127, P3 ;  /* 0x00000001bf137824 */ /* 0x000fe200018e067f */
[----:B---3--:R-:W-:Y:S01]  /*4010*/  IADD3 R6, P3, PT, R189, R174, RZ ;  /* 0x000000aebd067210 */ /* 0x008fe20007f7e0ff */
[----:B------:R1:W3:Y:S02]  /*4020*/  LDG.E.U8 R112, desc[UR32][R10.64] ;  /* 0x000000200a707981 */ /* 0x0002e4000c1e1100 */
[----:B------:R-:W-:-:S02]  /*4030*/  IMAD.X R5, R191, 0x1, R185, P4 ;  /* 0x00000001bf057824 */ /* 0x000fc400020e06b9 */
[----:B------:R-:W-:Y:S01]  /*4040*/  IMAD.X R7, R191, 0x1, R175, P3 ;  /* 0x00000001bf077824 */ /* 0x000fe200018e06af */
[C---:B-----5:R-:W-:Y:S01]  /*4050*/  IADD3 R8, P4, PT, R189.reuse, R166, RZ ;  /* 0x000000a6bd087210 */ /* 0x060fe20007f9e0ff */
[----:B------:R5:W3:Y:S01]  /*4060*/  LDG.E.U8 R192, desc[UR32][R12.64] ;  /* 0x000000200cc07981 */ /* 0x000ae2000c1e1100 */
[----:B-1----:R-:W-:-:S03]  /*4070*/  IADD3 R10, P3, PT, R189, R158, RZ ;  /* 0x0000009ebd0a7210 */ /* 0x002fc60007f7e0ff */
[----:B------:R1:W3:Y:S01]  /*4080*/  LDG.E.U8 R196, desc[UR32][R14.64] ;  /* 0x000000200ec47981 */ /* 0x0002e2000c1e1100 */
[C---:B------:R-:W-:Y:S02]  /*4090*/  IMAD.X R9, R191.reuse, 0x1, R167, P4 ;  /* 0x00000001bf097824 */ /* 0x040fe400020e06a7 */
[----:B------:R-:W-:Y:S01]  /*40a0*/  IMAD.X R11, R191, 0x1, R159, P3 ;  /* 0x00000001bf0b7824 */ /* 0x000fe200018e069f */
[C---:B-----5:R-:W-:Y:S01]  /*40b0*/  IADD3 R12, P4, PT, R189.reuse, R150, RZ ;  /* 0x00000096bd0c7210 */ /* 0x060fe20007f9e0ff */
[----:B------:R5:W3:Y:S01]  /*40c0*/  LDG.E.U8 R200, desc[UR32][R18.64] ;  /* 0x0000002012c87981 */ /* 0x000ae2000c1e1100 */
[----:B-1----:R-:W-:-:S03]  /*40d0*/  IADD3 R14, P3, PT, R189, R142, RZ ;  /* 0x0000008ebd0e7210 */ /* 0x002fc60007f7e0ff */
[C---:B------:R-:W-:Y:S01]  /*40e0*/  IMAD.X R13, R191.reuse, 0x1, R151, P4 ;  /* 0x00000001bf0d7824 */ /* 0x040fe200020e0697 */
[----:B------:R1:W3:Y:S01]  /*40f0*/  LDG.E.U8 R21, desc[UR32][R4.64] ;  /* 0x0000002004157981 */ /* 0x0002e2000c1e1100 */
[----:B------:R-:W-:Y:S01]  /*4100*/  IMAD.X R15, R191, 0x1, R143, P3 ;  /* 0x00000001bf0f7824 */ /* 0x000fe200018e068f */
[C---:B-----5:R-:W-:Y:S02]  /*4110*/  IADD3 R18, P4, PT, R189.reuse, R132, RZ ;  /* 0x00000084bd127210 */ /* 0x060fe40007f9e0ff */
[----:B------:R5:W3:Y:S01]  /*4120*/  LDG.E.U8 R29, desc[UR32][R6.64] ;  /* 0x00000020061d7981 */ /* 0x000ae2000c1e1100 */
[----:B------:R-:W-:Y:S02]  /*4130*/  IADD3 R22, P3, PT, R189, R124, RZ ;  /* 0x0000007cbd167210 */ /* 0x000fe40007f7e0ff */
[----:B------:R-:W-:Y:S01]  /*4140*/  IMAD.X R19, R191, 0x1, R133, P4 ;  /* 0x00000001bf137824 */ /* 0x000fe200020e0685 */
[----:B-1----:R-:W-:Y:S02]  /*4150*/  IADD3 R4, P4, PT, R189, R182, RZ ;  /* 0x000000b6bd047210 */ /* 0x002fe40007f9e0ff */
[----:B------:R-:W-:Y:S01]  /*4160*/  IMAD.X R23, R191, 0x1, R125, P3 ;  /* 0x00000001bf177824 */ /* 0x000fe200018e067d */
[----:B------:R1:W3:Y:S01]  /*4170*/  LDG.E.U8 R31, desc[UR32][R8.64] ;  /* 0x00000020081f7981 */ /* 0x0002e2000c1e1100 */
[----:B-----5:R-:W-:-:S03]  /*4180*/  IADD3 R6, P3, PT, R189, R172, RZ ;  /* 0x000000acbd067210 */ /* 0x020fc60007f7e0ff */
[----:B------:R5:W3:Y:S01]  /*4190*/  LDG.E.U8 R33, desc[UR32][R10.64] ;  /* 0x000000200a217981 */ /* 0x000ae2000c1e1100 */
[C---:B------:R-:W-:Y:S02]  /*41a0*/  IMAD.X R5, R191.reuse, 0x1, R183, P4 ;  /* 0x00000001bf057824 */ /* 0x040fe400020e06b7 */
[----:B------:R-:W-:Y:S01]  /*41b0*/  IMAD.X R7, R191, 0x1, R173, P3 ;  /* 0x00000001bf077824 */ /* 0x000fe200018e06ad */
[----:B------:R0:W3:Y:S01]  /*41c0*/  LDG.E.U8 R198, desc[UR32][R16.64] ;  /* 0x0000002010c67981 */ /* 0x0000e2000c1e1100 */
[----:B-1----:R-:W-:-:S03]  /*41d0*/  IADD3 R8, P4, PT, R189, R164, RZ ;  /* 0x000000a4bd087210 */ /* 0x002fc60007f9e0ff */
[----:B------:R1:W3:Y:S01]  /*41e0*/  LDG.E.U8 R115, desc[UR32][R18.64] ;  /* 0x0000002012737981 */ /* 0x0002e2000c1e1100 */
[----:B-----5:R-:W-:Y:S01]  /*41f0*/  IADD3 R10, P3, PT, R189, R156, RZ ;  /* 0x0000009cbd0a7210 */ /* 0x020fe20007f7e0ff */
[C---:B------:R-:W-:Y:S02]  /*4200*/  IMAD.X R9, R191.reuse, 0x1, R165, P4 ;  /* 0x00000001bf097824 */ /* 0x040fe400020e06a5 */
[----:B------:R5:W3:Y:S02]  /*4210*/  LDG.E.U8 R139, desc[UR32][R22.64] ;  /* 0x00000020168b7981 */ /* 0x000ae4000c1e1100 */
[----:B------:R-:W-:Y:S01]  /*4220*/  IMAD.X R11, R191, 0x1, R157, P3 ;  /* 0x00000001bf0b7824 */ /* 0x000fe200018e069d */
[C---:B0-----:R-:W-:Y:S01]  /*4230*/  IADD3 R16, P4, PT, R189.reuse, R148, RZ ;  /* 0x00000094bd107210 */ /* 0x041fe20007f9e0ff */
[----:B------:R0:W3:Y:S01]  /*4240*/  LDG.E.U8 R26, desc[UR32][R4.64] ;  /* 0x00000020041a7981 */ /* 0x0000e2000c1e1100 */
[----:B-1----:R-:W-:-:S03]  /*4250*/  IADD3 R18, P3, PT, R189, R140, RZ ;  /* 0x0000008cbd127210 */ /* 0x002fc60007f7e0ff */
[----:B------:R-:W-:Y:S01]  /*4260*/  IMAD.X R17, R191, 0x1, R149, P4 ;  /* 0x00000001bf117824 */ /* 0x000fe200020e0695 */
[----:B------:R1:W3:Y:S01]  /*4270*/  LDG.E.U8 R35, desc[UR32][R12.64] ;  /* 0x000000200c237981 */ /* 0x0002e2000c1e1100 */
[----:B-----5:R-:W-:Y:S01]  /*4280*/  IADD3 R22, P4, PT, R189, R130, RZ ;  /* 0x00000082bd167210 */ /* 0x020fe20007f9e0ff */
[----:B------:R-:W-:Y:S02]  /*4290*/  IMAD.X R19, R191, 0x1, R141, P3 ;  /* 0x00000001bf137824 */ /* 0x000fe400018e068d */
[----:B------:R5:W3:Y:S01]  /*42a0*/  LDG.E.U8 R30, desc[UR32][R6.64] ;  /* 0x00000020061e7981 */ /* 0x000ae2000c1e1100 */
[----:B0-----:R-:W-:Y:S01]  /*42b0*/  IADD3 R4, P3, PT, R189, R116, RZ ;  /* 0x00000074bd047210 */ /* 0x001fe20007f7e0ff */
[C---:B------:R-:W-:Y:S02]  /*42c0*/  IMAD.X R23, R191.reuse, 0x1, R131, P4 ;  /* 0x00000001bf177824 */ /* 0x040fe400020e0683 */
[----:B------:R0:W3:Y:S02]  /*42d0*/  LDG.E.U8 R113, desc[UR32][R14.64] ;  /* 0x000000200e717981 */ /* 0x0000e4000c1e1100 */
[----:B------:R-:W-:Y:S01]  /*42e0*/  IMAD.X R5, R191, 0x1, R117, P3 ;  /* 0x00000001bf057824 */ /* 0x000fe200018e0675 */
[C---:B-1----:R-:W-:Y:S01]  /*42f0*/  IADD3 R12, P3, PT, R189.reuse, R170, RZ ;  /* 0x000000aabd0c7210 */ /* 0x042fe20007f7e0ff */
[----:B------:R1:W3:Y:S01]  /*4300*/  LDG.E.U8 R194, desc[UR32][R16.64] ;  /* 0x0000002010c27981 */ /* 0x0002e2000c1e1100 */
[----:B-----5:R-:W-:-:S03]  /*4310*/  IADD3 R6, P4, PT, R189, R178, RZ ;  /* 0x000000b2bd067210 */ /* 0x020fc60007f9e0ff */
[C---:B------:R-:W-:Y:S01]  /*4320*/  IMAD.X R13, R191.reuse, 0x1, R171, P3 ;  /* 0x00000001bf0d7824 */ /* 0x040fe200018e06ab */
[----:B------:R5:W3:Y:S01]  /*4330*/  LDG.E.U8 R34, desc[UR32][R8.64] ;  /* 0x0000002008227981 */ /* 0x000ae2000c1e1100 */
[----:B------:R-:W-:Y:S01]  /*4340*/  IMAD.X R7, R191, 0x1, R179, P4 ;  /* 0x00000001bf077824 */ /* 0x000fe200020e06b3 */
[C---:B0-----:R-:W-:Y:S02]  /*4350*/  IADD3 R14, P4, PT, R189.reuse, R162, RZ ;  /* 0x000000a2bd0e7210 */ /* 0x041fe40007f9e0ff */
[----:B------:R0:W3:Y:S01]  /*4360*/  LDG.E.U8 R114, desc[UR32][R10.64] ;  /* 0x000000200a727981 */ /* 0x0000e2000c1e1100 */
[----:B-1----:R-:W-:Y:S02]  /*4370*/  IADD3 R16, P3, PT, R189, R154, RZ ;  /* 0x0000009abd107210 */ /* 0x002fe40007f7e0ff */
[C---:B------:R-:W-:Y:S01]  /*4380*/  IMAD.X R15, R191.reuse, 0x1, R163, P4 ;  /* 0x00000001bf0f7824 */ /* 0x040fe200020e06a3 */
[----:B------:R1:W3:Y:S02]  /*4390*/  LDG.E.U8 R202, desc[UR32][R4.64] ;  /* 0x0000002004ca7981 */ /* 0x0002e4000c1e1100 */
[----:B------:R-:W-:Y:S01]  /*43a0*/  IMAD.X R17, R191, 0x1, R155, P3 ;  /* 0x00000001bf117824 */ /* 0x000fe200018e069b */
[C---:B-----5:R-:W-:Y:S01]  /*43b0*/  IADD3 R8, P4, PT, R189.reuse, R146, RZ ;  /* 0x00000092bd087210 */ /* 0x060fe20007f9e0ff */
[----:B------:R5:W3:Y:S01]  /*43c0*/  LDG.E.U8 R25, desc[UR32][R6.64] ;  /* 0x0000002006197981 */ /* 0x000ae2000c1e1100 */
[----:B0-----:R-:W-:-:S03]  /*43d0*/  IADD3 R10, P3, PT, R189, R136, RZ ;  /* 0x00000088bd0a7210 */ /* 0x001fc60007f7e0ff */
[C---:B------:R-:W-:Y:S01]  /*43e0*/  IMAD.X R9, R191.reuse, 0x1, R147, P4 ;  /* 0x00000001bf097824 */ /* 0x040fe200020e0693 */
[----:B------:R-:W3:Y:S01]  /*43f0*/  LDG.E.U8 R18, desc[UR32][R18.64] ;  /* 0x0000002012127981 */ /* 0x000ee2000c1e1100 */
[----:B------:R-:W-:Y:S01]  /*4400*/  IMAD.X R11, R191, 0x1, R137, P3 ;  /* 0x00000001bf0b7824 */ /* 0x000fe200018e0689 */
[C---:B-1----:R-:W-:Y:S02]  /*4410*/  IADD3 R4, P4, PT, R189.reuse, R128, RZ ;  /* 0x00000080bd047210 */ /* 0x042fe40007f9e0ff */
[----:B------:R-:W3:Y:S01]  /*4420*/  LDG.E.U8 R22, desc[UR32][R22.64] ;  /* 0x0000002016167981 */ /* 0x000ee2000c1e1100 */
[----:B-----5:R-:W-:Y:S02]  /*4430*/  IADD3 R6, P3, PT, R189, R46, RZ ;  /* 0x0000002ebd067210 */ /* 0x020fe40007f7e0ff */
[C---:B------:R-:W-:Y:S01]  /*4440*/  IMAD.X R5, R191.reuse, 0x1, R129, P4 ;  /* 0x00000001bf057824 */ /* 0x040fe200020e0681 */
[----:B------:R-:W5:Y:S02]  /*4450*/  LDG.E.U8 R13, desc[UR32][R12.64] ;  /* 0x000000200c0d7981 */ /* 0x000f64000c1e1100 */
[----:B------:R-:W-:-:S02]  /*4460*/  IMAD.X R7, R191, 0x1, R47, P3 ;  /* 0x00000001bf077824 */ /* 0x000fc400018e062f */
[----:B------:R-:W5:Y:S04]  /*4470*/  LDG.E.U8 R15, desc[UR32][R14.64] ;  /* 0x000000200e0f7981 */ /* 0x000f68000c1e1100 */
[----:B------:R-:W5:Y:S04]  /*4480*/  LDG.E.U8 R17, desc[UR32][R16.64] ;  /* 0x0000002010117981 */ /* 0x000f68000c1e1100 */
[----:B------:R-:W5:Y:S04]  /*4490*/  LDG.E.U8 R9, desc[UR32][R8.64] ;  /* 0x0000002008097981 */ /* 0x000f68000c1e1100 */
[----:B------:R-:W5:Y:S04]  /*44a0*/  LDG.E.U8 R11, desc[UR32][R10.64] ;  /* 0x000000200a0b7981 */ /* 0x000f68000c1e1100 */
[----:B------:R-:W5:Y:S04]  /*44b0*/  LDG.E.U8 R5, desc[UR32][R4.64] ;  /* 0x0000002004057981 */ /* 0x000f68000c1e1100 */
[----:B------:R-:W5:Y:S01]  /*44c0*/  LDG.E.U8 R7, desc[UR32][R6.64] ;  /* 0x0000002006077981 */ /* 0x000f62000c1e1100 */
[----:B------:R-:W-:-:S02]  /*44d0*/  UMOV UR10, 0x1 ;  /* 0x00000001000a7882 */ /* 0x000fc40000000000 */
[----:B------:R-:W-:-:S04]  /*44e0*/  @!UP0 UIADD3 UR10, UPT, UPT, -UR10, 0x100000, URZ ;  /* 0x001000000a0a8890 */ /* 0x000fc8000fffe1ff */
[----:B------:R-:W-:Y:S02]  /*44f0*/  @!UP0 USHF.L.U32 UR11, UR10, 0xb, URZ ;  /* 0x0000000b0a0b8899 */ /* 0x000fe400080006ff */
[----:B------:R-:W-:Y:S01]  /*4500*/  @!UP0 USHF.L.U32 UR10, UR10, 0x1, URZ ;  /* 0x000000010a0a8899 */ /* 0x000fe200080006ff */
[----:B------:R-:W-:Y:S01]  /*4510*/  VOTEU.ALL UP2, P2 ;  /* 0x0000000000ff7886 */ /* 0x000fe20001040000 */
[----:B--2---:R0:W-:Y:S04]  /*4520*/  STS.U8 [R45+UR14+0x4000], R24 ;  /* 0x004000182d007988 */ /* 0x0041e8000800000e */
[----:B----4-:R0:W-:Y:S04]  /*4530*/  STS.U8 [R45+UR14+0x4400], R28 ;  /* 0x0044001c2d007988 */ /* 0x0101e8000800000e */
[----:B------:R0:W-:Y:S04]  /*4540*/  STS.U8 [R45+UR14+0x4800], R32 ;  /* 0x004800202d007988 */ /* 0x0001e8000800000e */
[----:B---3--:R0:W-:Y:S04]  /*4550*/  STS.U8 [R45+UR14+0x4c00], R112 ;  /* 0x004c00702d007988 */ /* 0x0081e8000800000e */
        /* <DEDUP_REMOVED lines=21> */
[----:B-----5:R0:W-:Y:S04]  /*46b0*/  STS.U8 [R120+UR14+0x4700], R13 ;  /* 0x0047000d78007988 */ /* 0x0201e8000800000e */
[----:B------:R0:W-:Y:S04]  /*46c0*/  STS.U8 [R120+UR14+0x4b00], R15 ;  /* 0x004b000f78007988 */ /* 0x0001e8000800000e */
[----:B------:R0:W-:Y:S04]  /*46d0*/  STS.U8 [R120+UR14+0x4f00], R17 ;  /* 0x004f001178007988 */ /* 0x0001e8000800000e */
[----:B------:R0:W-:Y:S04]  /*46e0*/  STS.U8 [R120+UR14+0x5300], R9 ;  /* 0x0053000978007988 */ /* 0x0001e8000800000e */
[----:B------:R0:W-:Y:S04]  /*46f0*/  STS.U8 [R120+UR14+0x5700], R11 ;  /* 0x0057000b78007988 */ /* 0x0001e8000800000e */
[----:B------:R0:W-:Y:S04]  /*4700*/  STS.U8 [R120+UR14+0x5b00], R5 ;  /* 0x005b000578007988 */ /* 0x0001e8000800000e */
[----:B------:R0:W-:Y:S01]  /*4710*/  STS.U8 [R120+UR14+0x5f00], R7 ;  /* 0x005f000778007988 */ /* 0x0001e2000800000e */
[----:B------:R1:W-:Y:S06]  /*4720*/  MEMBAR.ALL.CTA ;  /* 0x0000000000007992 */ /* 0x0003ec0000008000 */
[----:B-1----:R-:W-:Y:S04]  /*4730*/  FENCE.VIEW.ASYNC.S ;  /* 0x00000000000073c6 */ /* 0x002fe80000000000 */
[----:B------:R-:W1:Y:S02]  /*4740*/  FENCE.VIEW.ASYNC.S ;  /* 0x00000000000073c6 */ /* 0x000e640000000000 */
[----:B-1----:R0:W1:Y:S02]  /*4750*/  @!UP2 SYNCS.EXCH.64 URZ, [UR14+0x9010], UR10 ;  /* 0x0090100a0effa5b2 */ /* 0x0020640008000100 */
[----:B-1----:R-:W-:Y:S06]  /*4760*/  BAR.SYNC.DEFER_BLOCKING 0x0 ;  /* 0x0000000000007b1d */ /* 0x002fec0000010000 */
[----:B0-----:R-:W-:Y:S05]  /*4770*/  BRA.U UP1, `(.L_x_12) ;  /* 0x00000001014c7547 */ /* 0x001fea000b800000 */
[----:B------:R-:W-:Y:S01]  /*4780*/  UIADD3 UR10, UPT, UPT, UR14, 0x9010, URZ ;  /* 0x000090100e0a7890 */ /* 0x000fe2000fffe0ff */
[----:B------:R-:W-:Y:S01]  /*4790*/  UMOV UR27, 0x80004020 ;  /* 0x80004020001b7882 */ /* 0x000fe20000000000 */
[----:B------:R-:W-:Y:S01]  /*47a0*/  UMOV UR29, 0x40004040 ;  /* 0x40004040001d7882 */ /* 0x000fe20000000000 */
[----:B------:R-:W-:Y:S01]  /*47b0*/  UMOV UR34, 0x0 ;  /* 0x0000000000227882 */ /* 0x000fe20000000000 */
[----:B------:R-:W-:Y:S01]  /*47c0*/  UMOV UR35, 0x4108010 ;  /* 0x0410801000237882 */ /* 0x000fe20000000000 */
[----:B------:R-:W-:Y:S01]  /*47d0*/  UMOV UR36, 0x0 ;  /* 0x0000000000247882 */ /* 0x000fe20000000000 */
[----:B------:R-:W-:Y:S01]  /*47e0*/  UMOV UR37, 0x4108010 ;  /* 0x0410801000257882 */ /* 0x000fe20000000000 */
[----:B------:R-:W-:Y:S01]  /*47f0*/  UMOV UR52, 0x0 ;  /* 0x0000000000347882 */ /* 0x000fe20000000000 */
[----:B------:R-:W-:Y:S01]  /*4800*/  UMOV UR53, 0x4108010 ;  /* 0x0410801000357882 */ /* 0x000fe20000000000 */
[----:B------:R0:W-:Y:S01]  /*4810*/  UTCQMMA gdesc[UR26], gdesc[UR28], tmem[UR17], tmem[UR34], idesc[UR35], !UPT ;  /* 0x00ff221c1a0075ea */ /* 0x0001e2000f800311 */
[----:B------:R-:W-:Y:S01]  /*4820*/  UMOV UR11, URZ ;  /* 0x000000ff000b7c82 */ /* 0x000fe20008000000 */
        /* <DEDUP_REMOVED lines=8> */
.L_x_12:
[----:B------:R-:W1:Y:S02]  /*48b0*/  SYNCS.PHASECHK.TRANS64.TRYWAIT P3, [UR14+0x9010], RZ ;  /* 0x009010ffff0075a7 */ /* 0x000e64000806110e */
[----:B-1----:R-:W-:Y:S05]  /*48c0*/  @!P3 BRA `(.L_x_13) ;  /* 0x0000003000ecb947 */ /* 0x002fea0003800000 */
.L_x_22:
[----:B------:R-:W-:Y:S01]  /*48d0*/  BAR.SYNC.DEFER_BLOCKING 0x0 ;  /* 0x0000000000007b1d */ /* 0x000fe20000010000 */
[----:B------:R-:W-:Y:S01]  /*48e0*/  IMAD.U32 R27, R27, -0x80000000, RZ ;  /* 0x800000001b1b7824 */ /* 0x000fe200078e00ff */
[----:B------:R-:W-:Y:S02]  /*48f0*/  USHF.R.S32.HI UR6, URZ, 0x1f, UR39 ;  /* 0x0000001fff067899 */ /* 0x000fe40008011427 */
[----:B------:R-:W-:Y:S02]  /*4900*/  IADD3 R28, P4, PT, R48, UR39, RZ ;  /* 0x00000027301c7c10 */ /* 0x000fe4000ff9e0ff */
[----:B------:R-:W-:Y:S01]  /*4910*/  LDTM.16dp32bit_t0_t15.x16 R4, tmem[UR18] ;  /* 0x00000012000479ee */ /* 0x000fe20008a00000 */
[----:B------:R-:W1:Y:S01]  /*4920*/  LDTM.16dp32bit_t16_t31.x16 R4, tmem[UR18+0x10] ;  /* 0x00001012000479ee */ /* 0x000e620008a20000 */
[----:B------:R-:W-:Y:S02]  /*4930*/  IADD3.X R29, PT, PT, R49, UR6, RZ, P4, !PT ;  /* 0x00000006311d7c10 */ /* 0x000fe4000a7fe4ff */
[----:B------:R-:W-:Y:S01]  /*4940*/  IADD3 R30, P4, PT, R52, UR39, RZ ;  /* 0x00000027341e7c10 */ /* 0x000fe2000ff9e0ff */
[----:B------:R-:W2:Y:S01]  /*4950*/  @!P2 SYNCS.CCTL.IV [UR14+0x9010] ;  /* 0x00901000ff00a9b1 */ /* 0x000ea2000800000e */
[----:B------:R-:W-:Y:S01]  /*4960*/  NOP ;  /* 0x0000000000007918 */ /* 0x000fe20000000000 */
[----:B-1----:R-:W-:Y:S01]  /*4970*/  FMUL R21, R4, UR50 ;  /* 0x0000003204157c20 */ /* 0x002fe20008400000 */
[----:B------:R-:W-:Y:S01]  /*4980*/  FMUL R22, R5, UR50 ;  /* 0x0000003205167c20 */ /* 0x000fe20008400000 */
[----:B------:R-:W-:Y:S01]  /*4990*/  FMUL R23, R6, UR50 ;  /* 0x0000003206177c20 */ /* 0x000fe20008400000 */
[----:B------:R-:W-:Y:S01]  /*49a0*/  FMUL R24, R7, UR50 ;  /* 0x0000003207187c20 */ /* 0x000fe20008400000 */
[----:B------:R-:W-:-:S03]  /*49b0*/  FMUL R25, R8, UR50 ;  /* 0x0000003208197c20 */ /* 0x000fc60008400000 */
[----:B------:R-:W-:Y:S01]  /*49c0*/  FMNMX3 R23, R21, R22, R23, !PT ;  /* 0x0000001615177276 */ /* 0x000fe20007800017 */
[----:B------:R-:W-:Y:S01]  /*49d0*/  FMUL R21, R9, UR50 ;  /* 0x0000003209157c20 */ /* 0x000fe20008400000 */
[----:B------:R-:W-:Y:S02]  /*49e0*/  FMUL R22, R10, UR50 ;  /* 0x000000320a167c20 */ /* 0x000fe40008400000 */
[----:B------:R-:W-:Y:S01]  /*49f0*/  FMNMX3 R25, R23, R24, R25, !PT ;  /* 0x0000001817197276 */ /* 0x000fe20007800019 */
[----:B------:R-:W-:Y:S01]  /*4a00*/  FMUL R23, R11, UR50 ;  /* 0x000000320b177c20 */ /* 0x000fe20008400000 */
[----:B------:R-:W-:Y:S02]  /*4a10*/  FMUL R24, R12, UR50 ;  /* 0x000000320c187c20 */ /* 0x000fe40008400000 */
        /* <DEDUP_REMOVED lines=11> */
[----:B------:R-:W-:-:S04]  /*4ad0*/  FMNMX3 R22, R24, R21, R22, !PT ;  /* 0x0000001518167276 */ /* 0x000fc80007800016 */
[----:B------:R-:W-:-:S05]  /*4ae0*/  FMNMX R22, R23, R22, !PT ;  /* 0x0000001617167209 */ /* 0x000fca0007800000 */
[----:B------:R-:W1:Y:S02]  /*4af0*/  SHFL.BFLY PT, R21, R22, 0x10, 0x1f ;  /* 0x0e001f0016157f89 */ /* 0x000e6400000e0000 */
[----:B-1----:R-:W-:-:S05]  /*4b00*/  FMNMX R24, R22, R21, !PT ;  /* 0x0000001516187209 */ /* 0x002fca0007800000 */
[----:B--2---:R-:W-:Y:S01]  /*4b10*/  @!P5 STS [R121+0x4000], R24 ;  /* 0x004000187900d388 */ /* 0x004fe20000000800 */
[----:B------:R-:W-:Y:S06]  /*4b20*/  BAR.SYNC.DEFER_BLOCKING 0x0 ;  /* 0x0000000000007b1d */ /* 0x000fec0000010000 */
[----:B------:R-:W1:Y:S04]  /*4b30*/  @!P6 LDS R188, [R122+0x4000] ;  /* 0x004000007abce984 */ /* 0x000e680000000800 */
[----:B-1----:R-:W1:Y:S02]  /*4b40*/  SHFL.BFLY PT, R21, R188, 0x1, 0x1f ;  /* 0x0c201f00bc157f89 */ /* 0x002e6400000e0000 */
[----:B-1----:R-:W-:-:S05]  /*4b50*/  FMNMX R21, R188, R21, !PT ;  /* 0x00000015bc157209 */ /* 0x002fca0007800000 */
[----:B------:R-:W-:Y:S01]  /*4b60*/  @P0 STS [R122+0x4000], R21 ;  /* 0x004000157a000388 */ /* 0x000fe20000000800 */
[----:B------:R-:W-:Y:S06]  /*4b70*/  BAR.SYNC.DEFER_BLOCKING 0x0 ;  /* 0x0000000000007b1d */ /* 0x000fec0000010000 */
[----:B------:R-:W1:Y:S02]  /*4b80*/  LDS R139, [R123+0x4000] ;  /* 0x004000007b8b7984 */ /* 0x000e640000000800 */
[----:B-1----:R-:W-:-:S05]  /*4b90*/  FMNMX R139, R139, R20, !PT ;  /* 0x000000148b8b7209 */ /* 0x002fca0007800000 */
        /* <DEDUP_REMOVED lines=8> */
[----:B------:R-:W-:Y:S01]  /*4c20*/  MUFU.EX2 R112, R4 ;  /* 0x0000000400707308 */ /* 0x000fe20000000800 */
[--C-:B------:R-:W-:Y:S01]  /*4c30*/  FFMA R8, R8, UR50, -R139.reuse ;  /* 0x0000003208087c23 */ /* 0x100fe2000800088b */
[--C-:B------:R-:W-:Y:S01]  /*4c40*/  FFMA R9, R9, UR50, -R139.reuse ;  /* 0x0000003209097c23 */ /* 0x100fe2000800088b */
[--C-:B------:R-:W-:Y:S01]  /*4c50*/  FFMA R10, R10, UR50, -R139.reuse ;  /* 0x000000320a0a7c23 */ /* 0x100fe2000800088b */
[--C-:B------:R-:W-:Y:S01]  /*4c60*/  FFMA R11, R11, UR50, -R139.reuse ;  /* 0x000000320b0b7c23 */ /* 0x100fe2000800088b */
[----:B------:R-:W-:Y:S01]  /*4c70*/  FMUL R8, R8, 1.4426950216293334961 ;  /* 0x3fb8aa3b08087820 */ /* 0x000fe20000400000 */
[----:B------:R-:W-:Y:S01]  /*4c80*/  FMUL R9, R9, 1.4426950216293334961 ;  /* 0x3fb8aa3b09097820 */ /* 0x000fe20000400000 */
[----:B------:R-:W-:Y:S01]  /*4c90*/  FMUL R10, R10, 1.4426950216293334961 ;  /* 0x3fb8aa3b0a0a7820 */ /* 0x000fe20000400000 */
[----:B------:R-:W1:Y:S01]  /*4ca0*/  MUFU.EX2 R115, R5 ;  /* 0x0000000500737308 */ /* 0x000e620000000800 */
[----:B------:R-:W-:Y:S01]  /*4cb0*/  FMUL R11, R11, 1.4426950216293334961 ;  /* 0x3fb8aa3b0b0b7820 */ /* 0x000fe20000400000 */
[--C-:B------:R-:W-:Y:S01]  /*4cc0*/  FFMA R12, R12, UR50, -R139.reuse ;  /* 0x000000320c0c7c23 */ /* 0x100fe2000800088b */
[--C-:B------:R-:W-:Y:S01]  /*4cd0*/  FFMA R13, R13, UR50, -R139.reuse ;  /* 0x000000320d0d7c23 */ /* 0x100fe2000800088b */
[--C-:B------:R-:W-:Y:S01]  /*4ce0*/  FFMA R14, R14, UR50, -R139.reuse ;  /* 0x000000320e0e7c23 */ /* 0x100fe2000800088b */
[--C-:B------:R-:W-:Y:S01]  /*4cf0*/  FFMA R15, R15, UR50, -R139.reuse ;  /* 0x000000320f0f7c23 */ /* 0x100fe2000800088b */
[----:B------:R-:W-:Y:S01]  /*4d00*/  FMUL R12, R12, 1.4426950216293334961 ;  /* 0x3fb8aa3b0c0c7820 */ /* 0x000fe20000400000 */
[----:B------:R-:W-:Y:S01]  /*4d10*/  FMUL R13, R13, 1.4426950216293334961 ;  /* 0x3fb8aa3b0d0d7820 */ /* 0x000fe20000400000 */
[----:B------:R-:W2:Y:S01]  /*4d20*/  MUFU.EX2 R21, R6 ;  /* 0x0000000600157308 */ /* 0x000ea20000000800 */
[----:B------:R-:W-:Y:S01]  /*4d30*/  FMUL R14, R14, 1.4426950216293334961 ;  /* 0x3fb8aa3b0e0e7820 */ /* 0x000fe20000400000 */
[----:B------:R-:W-:Y:S01]  /*4d40*/  FMUL R15, R15, 1.4426950216293334961 ;  /* 0x3fb8aa3b0f0f7820 */ /* 0x000fe20000400000 */
[--C-:B------:R-:W-:Y:S01]  /*4d50*/  FFMA R16, R16, UR50, -R139.reuse ;  /* 0x0000003210107c23 */ /* 0x100fe2000800088b */
[--C-:B------:R-:W-:Y:S01]  /*4d60*/  FFMA R17, R17, UR50, -R139.reuse ;  /* 0x0000003211117c23 */ /* 0x100fe2000800088b */
[--C-:B------:R-:W-:Y:S01]  /*4d70*/  FFMA R18, R18, UR50, -R139.reuse ;  /* 0x0000003212127c23 */ /* 0x100fe2000800088b */
[----:B------:R-:W-:Y:S01]  /*4d80*/  FFMA R19, R19, UR50, -R139 ;  /* 0x0000003213137c23 */ /* 0x000fe2000800088b */
[----:B------:R-:W-:Y:S01]  /*4d90*/  FMUL R16, R16, 1.4426950216293334961 ;  /* 0x3fb8aa3b10107820 */ /* 0x000fe20000400000 */
[----:B------:R-:W3:Y:S01]  /*4da0*/  MUFU.EX2 R22, R7 ;  /* 0x0000000700167308 */ /* 0x000ee20000000800 */
[----:B-1----:R-:W-:Y:S01]  /*4db0*/  FADD R4, R112, R115 ;  /* 0x0000007370047221 */ /* 0x002fe20000000000 */
[----:B------:R-:W-:Y:S01]  /*4dc0*/  FMUL R17, R17, 1.4426950216293334961 ;  /* 0x3fb8aa3b11117820 */ /* 0x000fe20000400000 */
[----:B------:R-:W-:Y:S01]  /*4dd0*/  FMUL R18, R18, 1.4426950216293334961 ;  /* 0x3fb8aa3b12127820 */ /* 0x000fe20000400000 */
[----:B------:R-:W-:-:S04]  /*4de0*/  FMUL R19, R19, 1.4426950216293334961 ;  /* 0x3fb8aa3b13137820 */ /* 0x000fc80000400000 */
[----:B------:R-:W1:Y:S01]  /*4df0*/  MUFU.EX2 R113, R8 ;  /* 0x0000000800717308 */ /* 0x000e620000000800 */
[----:B--2---:R-:W-:-:S07]  /*4e00*/  FADD R5, R21, R4 ;  /* 0x0000000415057221 */ /* 0x004fce0000000000 */
[----:B------:R-:W2:Y:S01]  /*4e10*/  MUFU.EX2 R114, R9 ;  /* 0x0000000900727308 */ /* 0x000ea20000000800 */
[----:B---3--:R-:W-:-:S07]  /*4e20*/  FADD R4, R22, R5 ;  /* 0x0000000516047221 */ /* 0x008fce0000000000 */
[----:B------:R-:W3:Y:S01]  /*4e30*/  MUFU.EX2 R23, R10 ;  /* 0x0000000a00177308 */ /* 0x000ee20000000800 */
[----:B-1----:R-:W-:-:S07]  /*4e40*/  FADD R5, R113, R4 ;  /* 0x0000000471057221 */ /* 0x002fce0000000000 */
        /* <DEDUP_REMOVED lines=17> */
[----:B-1----:R-:W-:-:S04]  /*4f60*/  FADD R5, R195, R4 ;  /* 0x00000004c3057221 */ /* 0x002fc80000000000 */
[----:B--2---:R-:W-:-:S04]  /*4f70*/  FADD R4, R18, R5 ;  /* 0x0000000512047221 */ /* 0x004fc80000000000 */
[----:B---3--:R-:W-:-:S05]  /*4f80*/  FADD R4, R19, R4 ;  /* 0x0000000413047221 */ /* 0x008fca0000000000 */
[----:B------:R-:W1:Y:S02]  /*4f90*/  SHFL.BFLY PT, R5, R4, 0x10, 0x1f ;  /* 0x0e001f0004057f89 */ /* 0x000e6400000e0000 */
[----:B-1----:R-:W-:Y:S01]  /*4fa0*/  FADD R6, R4, R5 ;  /* 0x0000000504067221 */ /* 0x002fe20000000000 */
[----:B------:R-:W-:Y:S06]  /*4fb0*/  BAR.SYNC.DEFER_BLOCKING 0x0 ;  /* 0x0000000000007b1d */ /* 0x000fec0000010000 */
[----:B------:R-:W-:Y:S02]  /*4fc0*/  @!P5 STS [R121+0x4000], R6 ;  /* 0x004000067900d388 */ /* 0x000fe40000000800 */
[----:B------:R-:W-:Y:S06]  /*4fd0*/  BAR.SYNC.DEFER_BLOCKING 0x0 ;  /* 0x0000000000007b1d */ /* 0x000fec0000010000 */
[----:B------:R-:W1:Y:S04]  /*4fe0*/  @!P6 LDS R190, [R122+0x4000] ;  /* 0x004000007abee984 */ /* 0x000e680000000800 */
[----:B-1----:R-:W1:Y:S02]  /*4ff0*/  SHFL.BFLY PT, R5, R190, 0x1, 0x1f ;  /* 0x0c201f00be057f89 */ /* 0x002e6400000e0000 */
[----:B-1----:R-:W-:-:S05]  /*5000*/  FADD R5, R190, R5 ;  /* 0x00000005be057221 */ /* 0x002fca0000000000 */
[----:B------:R1:W-:Y:S01]  /*5010*/  @P0 STS [R122+0x4000], R5 ;  /* 0x004000057a000388 */ /* 0x0003e20000000800 */
[----:B------:R-:W-:Y:S06]  /*5020*/  BAR.SYNC.DEFER_BLOCKING 0x0 ;  /* 0x0000000000007b1d */ /* 0x000fec0000010000 */
[----:B------:R1:W2:Y:S01]  /*5030*/  LDS R191, [R123+0x4000] ;  /* 0x004000007bbf7984 */ /* 0x0002a20000000800 */
[----:B------:R-:W3:Y:S02]  /*5040*/  SYNCS.PHASECHK.TRANS64.TRYWAIT P3, [UR12], R27 ;  /* 0x0000001bff0075a7 */ /* 0x000ee4000806110c */
[----:B-123--:R-:W-:Y:S05]  /*5050*/  @!P3 BRA `(.L_x_14) ;  /* 0x0000002c0014b947 */ /* 0x00efea0003800000 */
.L_x_23:
[----:B------:R-:W-:Y:S01]  /*5060*/  IADD3 R32, P3, PT, R56, UR39, RZ ;  /* 0x0000002738207c10 */ /* 0x000fe2000ff7e0ff */
[----:B------:R-:W2:Y:S01]  /*5070*/  LDG.E.U8 R28, desc[UR32][R28.64] ;  /* 0x000000201c1c7981 */ /* 0x000ea2000c1e1100 */
[----:B------:R-:W-:Y:S02]  /*5080*/  IADD3.X R31, PT, PT, R53, UR6, RZ, P4, !PT ;  /* 0x00000006351f7c10 */ /* 0x000fe4000a7fe4ff */
[----:B------:R-:W-:Y:S02]  /*5090*/  IADD3.X R33, PT, PT, R57, UR6, RZ, P3, !PT ;  /* 0x0000000639217c10 */ /* 0x000fe40009ffe4ff */
[----:B------:R-:W-:Y:S01]  /*50a0*/  IADD3 R200, P3, PT, R64, UR39, RZ ;  /* 0x0000002740c87c10 */ /* 0x000fe2000ff7e0ff */
[----:B------:R-:W3:Y:S01]  /*50b0*/  LDG.E.U8 R30, desc[UR32][R30.64] ;  /* 0x000000201e1e7981 */ /* 0x000ee2000c1e1100 */
[----:B------:R-:W-:Y:S02]  /*50c0*/  IADD3 R34, P4, PT, R60, UR39, RZ ;  /* 0x000000273c227c10 */ /* 0x000fe4000ff9e0ff */
[----:B------:R-:W-:Y:S01]  /*50d0*/  IADD3.X R201, PT, PT, R65, UR6, RZ, P3, !PT ;  /* 0x0000000641c97c10 */ /* 0x000fe20009ffe4ff */
[----:B------:R-:W4:Y:S01]  /*50e0*/  LDG.E.U8 R32, desc[UR32][R32.64] ;  /* 0x0000002020207981 */ /* 0x000f22000c1e1100 */
[----:B------:R-:W-:-:S02]  /*50f0*/  IADD3 R204, P3, PT, R72, UR39, RZ ;  /* 0x0000002748cc7c10 */ /* 0x000fc4000ff7e0ff */
[----:B------:R-:W-:Y:S01]  /*5100*/  IADD3.X R35, PT, PT, R61, UR6, RZ, P4, !PT ;  /* 0x000000063d237c10 */ /* 0x000fe2000a7fe4ff */
[----:B------:R-:W5:Y:S01]  /*5110*/  LDG.E.U8 R200, desc[UR32][R200.64] ;  /* 0x00000020c8c87981 */ /* 0x000f62000c1e1100 */
[----:B------:R-:W-:Y:S02]  /*5120*/  IADD3.X R205, PT, PT, R73, UR6, RZ, P3, !PT ;  /* 0x0000000649cd7c10 */ /* 0x000fe40009ffe4ff */
[----:B------:R-:W-:Y:S01]  /*5130*/  IADD3 R202, P4, PT, R68, UR39, RZ ;  /* 0x0000002744ca7c10 */ /* 0x000fe2000ff9e0ff */
[----:B------:R-:W5:Y:S01]  /*5140*/  LDG.E.U8 R34, desc[UR32][R34.64] ;  /* 0x0000002022227981 */ /* 0x000f62000c1e1100 */
[----:B------:R-:W-:Y:S02]  /*5150*/  IADD3 R208, P3, PT, R80, UR39, RZ ;  /* 0x0000002750d07c10 */ /* 0x000fe4000ff7e0ff */
[----:B------:R-:W-:Y:S01]  /*5160*/  IADD3.X R203, PT, PT, R69, UR6, RZ, P4, !PT ;  /* 0x0000000645cb7c10 */ /* 0x000fe2000a7fe4ff */
[----:B------:R-:W5:Y:S01]  /*5170*/  LDG.E.U8 R204, desc[UR32][R204.64] ;  /* 0x00000020cccc7981 */ /* 0x000f62000c1e1100 */
[----:B------:R-:W-:-:S02]  /*5180*/  IADD3.X R209, PT, PT, R81, UR6, RZ, P3, !PT ;  /* 0x0000000651d17c10 */ /* 0x000fc40009ffe4ff */
[----:B------:R-:W-:Y:S01]  /*5190*/  IADD3 R206, P4, PT, R78, UR39, RZ ;  /* 0x000000274ece7c10 */ /* 0x000fe2000ff9e0ff */
[----:B------:R-:W5:Y:S01]  /*51a0*/  LDG.E.U8 R202, desc[UR32][R202.64] ;  /* 0x00000020caca7981 */ /* 0x000f62000c1e1100 */
[----:B------:R-:W-:Y:S02]  /*51b0*/  IADD3 R12, P3, PT, R88, UR39, RZ ;  /* 0x00000027580c7c10 */ /* 0x000fe4000ff7e0ff */
[----:B------:R-:W-:Y:S01]  /*51c0*/  IADD3.X R207, PT, PT, R79, UR6, RZ, P4, !PT ;  /* 0x000000064fcf7c10 */ /* 0x000fe2000a7fe4ff */
[----:B------:R-:W5:Y:S01]  /*51d0*/  LDG.E.U8 R208, desc[UR32][R208.64] ;  /* 0x00000020d0d07981 */ /* 0x000f62000c1e1100 */
[----:B------:R-:W-:Y:S02]  /*51e0*/  IADD3.X R13, PT, PT, R89, UR6, RZ, P3, !PT ;  /* 0x00000006590d7c10 */ /* 0x000fe40009ffe4ff */
[----:B------:R-:W-:Y:S01]  /*51f0*/  IADD3 R4, P4, PT, R84, UR39, RZ ;  /* 0x0000002754047c10 */ /* 0x000fe2000ff9e0ff */
[----:B------:R-:W5:Y:S01]  /*5200*/  LDG.E.U8 R206, desc[UR32][R206.64] ;  /* 0x00000020cece7981 */ /* 0x000f62000c1e1100 */
        /* <DEDUP_REMOVED lines=11> */
[----:B------:R1:W5:Y:S01]  /*52c0*/  LDG.E.U8 R216, desc[UR32][R14.64] ;  /* 0x000000200ed87981 */ /* 0x000362000c1e1100 */
[----:B------:R-:W-:Y:S02]  /*52d0*/  IADD3 R10, P3, PT, R50, UR39, RZ ;  /* 0x00000027320a7c10 */ /* 0x000fe4000ff7e0ff */
[----:B------:R-:W-:Y:S01]  /*52e0*/  IADD3.X R7, PT, PT, R101, UR6, RZ, P4, !PT ;  /* 0x0000000665077c10 */ /* 0x000fe2000a7fe4ff */
[----:B------:R-:W5:Y:S01]  /*52f0*/  LDG.E.U8 R196, desc[UR32][R196.64] ;  /* 0x00000020c4c47981 */ /* 0x000f62000c1e1100 */
[----:B------:R-:W-:Y:S02]  /*5300*/  IADD3.X R11, PT, PT, R51, UR6, RZ, P3, !PT ;  /* 0x00000006330b7c10 */ /* 0x000fe40009ffe4ff */
[----:B------:R-:W-:Y:S01]  /*5310*/  IADD3 R8, P4, PT, R108, UR39, RZ ;  /* 0x000000276c087c10 */ /* 0x000fe2000ff9e0ff */
[----:B------:R0:W5:Y:S01]  /*5320*/  LDG.E.U8 R220, desc[UR32][R6.64] ;  /* 0x0000002006dc7981 */ /* 0x000162000c1e1100 */
[----:B-1----:R-:W-:-:S02]  /*5330*/  IADD3 R14, P3, PT, R58, UR39, RZ ;  /* 0x000000273a0e7c10 */ /* 0x002fc4000ff7e0ff */
[----:B------:R-:W-:Y:S01]  /*5340*/  IADD3.X R9, PT, PT, R109, UR6, RZ, P4, !PT ;  /* 0x000000066d097c10 */ /* 0x000fe2000a7fe4ff */
[----:B------:R-:W5:Y:S01]  /*5350*/  LDG.E.U8 R199, desc[UR32][R10.64] ;  /* 0x000000200ac77981 */ /* 0x000f62000c1e1100 */
[----:B------:R-:W-:Y:S02]  /*5360*/  IADD3.X R15, PT, PT, R59, UR6, RZ, P3, !PT ;  /* 0x000000063b0f7c10 */ /* 0x000fe40009ffe4ff */
[----:B------:R-:W-:Y:S01]  /*5370*/  IADD3 R12, P4, PT, R54, UR39, RZ ;  /* 0x00000027360c7c10 */ /* 0x000fe2000ff9e0ff */
[----:B------:R1:W5:Y:S01]  /*5380*/  LDG.E.U8 R198, desc[UR32][R8.64] ;  /* 0x0000002008c67981 */ /* 0x000362000c1e1100 */
[----:B0-----:R-:W-:Y:S02]  /*5390*/  IADD3 R6, P3, PT, R66, UR39, RZ ;  /* 0x0000002742067c10 */ /* 0x001fe4000ff7e0ff */
[----:B------:R-:W-:Y:S01]  /*53a0*/  IADD3.X R13, PT, PT, R55, UR6, RZ, P4, !PT ;  /* 0x00000006370d7c10 */ /* 0x000fe2000a7fe4ff */
[----:B------:R-:W5:Y:S01]  /*53b0*/  LDG.E.U8 R203, desc[UR32][R14.64] ;  /* 0x000000200ecb7981 */ /* 0x000f62000c1e1100 */
[----:B------:R-:W-:-:S02]  /*53c0*/  IADD3.X R7, PT, PT, R67, UR6, RZ, P3, !PT ;  /* 0x0000000643077c10 */ /* 0x000fc40009ffe4ff */
[----:B------:R-:W-:Y:S01]  /*53d0*/  IADD3 R4, P4, PT, R62, UR39, RZ ;  /* 0x000000273e047c10 */ /* 0x000fe2000ff9e0ff */
[----:B------:R0:W5:Y:S01]  /*53e0*/  LDG.E.U8 R201, desc[UR32][R12.64] ;  /* 0x000000200cc97981 */ /* 0x000162000c1e1100 */
[----:B-1----:R-:W-:Y:S02]  /*53f0*/  IADD3 R8, P3, PT, R74, UR39, RZ ;  /* 0x000000274a087c10 */ /* 0x002fe4000ff7e0ff */
[----:B------:R-:W-:Y:S01]  /*5400*/  IADD3.X R5, PT, PT, R63, UR6, RZ, P4, !PT ;  /* 0x000000063f057c10 */ /* 0x000fe2000a7fe4ff */
[----:B------:R-:W5:Y:S01]  /*5410*/  LDG.E.U8 R207, desc[UR32][R6.64] ;  /* 0x0000002006cf7981 */ /* 0x000f62000c1e1100 */
[----:B------:R-:W-:Y:S02]  /*5420*/  IADD3.X R9, PT, PT, R75, UR6, RZ, P3, !PT ;  /* 0x000000064b097c10 */ /* 0x000fe40009ffe4ff */
[----:B------:R-:W-:Y:S01]  /*5430*/  IADD3 R16, P4, PT, R70, UR39, RZ ;  /* 0x0000002746107c10 */ /* 0x000fe2000ff9e0ff */
[----:B------:R1:W5:Y:S01]  /*5440*/  LDG.E.U8 R205, desc[UR32][R4.64] ;  /* 0x0000002004cd7981 */ /* 0x000362000c1e1100 */
[----:B0-----:R-:W-:-:S02]  /*5450*/  IADD3 R12, P3, PT, R82, UR39, RZ ;  /* 0x00000027520c7c10 */ /* 0x001fc4000ff7e0ff */
[----:B------:R-:W-:Y:S01]  /*5460*/  IADD3.X R17, PT, PT, R71, UR6, RZ, P4, !PT ;  /* 0x0000000647117c10 */ /* 0x000fe2000a7fe4ff */
[----:B------:R-:W5:Y:S01]  /*5470*/  LDG.E.U8 R211, desc[UR32][R8.64] ;  /* 0x0000002008d37981 */ /* 0x000f62000c1e1100 */
[----:B------:R-:W-:Y:S02]  /*5480*/  IADD3.X R13, PT, PT, R83, UR6, RZ, P3, !PT ;  /* 0x00000006530d7c10 */ /* 0x000fe40009ffe4ff */
[----:B------:R-:W-:Y:S01]  /*5490*/  IADD3 R10, P4, PT, R76, UR39, RZ ;  /* 0x000000274c0a7c10 */ /* 0x000fe2000ff9e0ff */
[----:B------:R0:W5:Y:S01]  /*54a0*/  LDG.E.U8 R209, desc[UR32][R16.64] ;  /* 0x0000002010d17981 */ /* 0x000162000c1e1100 */
[----:B-1----:R-:W-:Y:S02]  /*54b0*/  IADD3 R4, P3, PT, R90, UR39, RZ ;  /* 0x000000275a047c10 */ /* 0x002fe4000ff7e0ff */
[----:B------:R-:W-:Y:S01]  /*54c0*/  IADD3.X R11, PT, PT, R77, UR6, RZ, P4, !PT ;  /* 0x000000064d0b7c10 */ /* 0x000fe2000a7fe4ff */
[----:B------:R-:W5:Y:S01]  /*54d0*/  LDG.E.U8 R215, desc[UR32][R12.64] ;  /* 0x000000200cd77981 */ /* 0x000f62000c1e1100 */
[----:B------:R-:W-:-:S02]  /*54e0*/  IADD3.X R5, PT, PT, R91, UR6, RZ, P3, !PT ;  /* 0x000000065b057c10 */ /* 0x000fc40009ffe4ff */
[----:B------:R-:W-:Y:S01]  /*54f0*/  IADD3 R14, P4, PT, R86, UR39, RZ ;  /* 0x00000027560e7c10 */ /* 0x000fe2000ff9e0ff */
[----:B------:R1:W5:Y:S01]  /*5500*/  LDG.E.U8 R213, desc[UR32][R10.64] ;  /* 0x000000200ad57981 */ /* 0x000362000c1e1100 */
[----:B0-----:R-:W-:Y:S02]  /*5510*/  IADD3 R16, P3, PT, R98, UR39, RZ ;  /* 0x0000002762107c10 */ /* 0x001fe4000ff7e0ff */
[----:B------:R-:W-:Y:S01]  /*5520*/  IADD3.X R15, PT, PT, R87, UR6, RZ, P4, !PT ;  /* 0x00000006570f7c10 */ /* 0x000fe2000a7fe4ff */
[----:B------:R-:W5:Y:S01]  /*5530*/  LDG.E.U8 R219, desc[UR32][R4.64] ;  /* 0x0000002004db7981 */ /* 0x000f62000c1e1100 */
[----:B------:R-:W-:Y:S02]  /*5540*/  IADD3.X R17, PT, PT, R99, UR6, RZ, P3, !PT ;  /* 0x0000000663117c10 */ /* 0x000fe40009ffe4ff */
[----:B------:R-:W-:Y:S01]  /*5550*/  IADD3 R6, P4, PT, R94, UR39, RZ ;  /* 0x000000275e067c10 */ /* 0x000fe2000ff9e0ff */
[----:B------:R-:W5:Y:S01]  /*5560*/  LDG.E.U8 R217, desc[UR32][R14.64] ;  /* 0x000000200ed97981 */ /* 0x000f62000c1e1100 */
[----:B-1----:R-:W-:-:S02]  /*5570*/  IADD3 R10, P3, PT, R106, UR39, RZ ;  /* 0x000000276a0a7c10 */ /* 0x002fc4000ff7e0ff */
        /* <DEDUP_REMOVED lines=8> */
[----:B------:R-:W-:-:S03]  /*5600*/  IADD3.X R13, PT, PT, R111, UR6, RZ, P3, !PT ;  /* 0x000000066f0d7c10 */ /* 0x000fc60009ffe4ff */
[----:B------:R-:W5:Y:S04]  /*5610*/  LDG.E.U8 R225, desc[UR32][R8.64] ;  /* 0x0000002008e17981 */ /* 0x000f68000c1e1100 */
[----:B------:R0:W5:Y:S01]  /*5620*/  LDG.E.U8 R197, desc[UR32][R12.64] ;  /* 0x000000200cc57981 */ /* 0x000162000c1e1100 */
[----:B------:R-:W-:Y:S01]  /*5630*/  FADD R210, -R139, R20 ;  /* 0x000000148bd27221 */ /* 0x000fe20000000100 */
[----:B------:R-:W-:Y:S02]  /*5640*/  F2FP.SATFINITE.E4M3.F32.PACK_AB_MERGE_C R222, R22, R21, RZ ;  /* 0x0000001516de723e */ /* 0x000fe400048070ff */
[----:B------:R-:W-:Y:S02]  /*5650*/  F2FP.SATFINITE.E4M3.F32.PACK_AB_MERGE_C R224, R24, R23, RZ ;  /* 0x0000001718e0723e */ /* 0x000fe400048070ff */
[----:B------:R-:W-:-:S02]  /*5660*/  F2FP.SATFINITE.E4M3.F32.PACK_AB_MERGE_C R226, R25, R26, RZ ;  /* 0x0000001a19e2723e */ /* 0x000fc400048070ff */
[----:B------:R-:W-:Y:S01]  /*5670*/  F2FP.SATFINITE.E4M3.F32.PACK_AB_MERGE_C R228, R19, R18, RZ ;  /* 0x0000001213e4723e */ /* 0x000fe200048070ff */
[----:B------:R-:W-:-:S06]  /*5680*/  FMUL R210, R210, 1.4426950216293334961 ;  /* 0x3fb8aa3bd2d27820 */ /* 0x000fcc0000400000 */
[----:B------:R-:W1:Y:S01]  /*5690*/  MUFU.EX2 R210, R210 ;  /* 0x000000d200d27308 */ /* 0x000e620000000800 */
[----:B------:R-:W-:Y:S02]  /*56a0*/  F2FP.SATFINITE.E4M3.F32.PACK_AB_MERGE_C R113, R114, R113, R224 ;  /* 0x000000717271723e */ /* 0x000fe400048070e0 */
[----:B------:R-:W-:Y:S02]  /*56b0*/  F2FP.SATFINITE.E4M3.F32.PACK_AB_MERGE_C R112, R115, R112, R222 ;  /* 0x000000707370723e */ /* 0x000fe400048070de */
[----:B------:R-:W-:Y:S02]  /*56c0*/  F2FP.SATFINITE.E4M3.F32.PACK_AB_MERGE_C R114, R193, R192, R226 ;  /* 0x000000c0c172723e */ /* 0x000fe400048070e2 */
[----:B------:R-:W-:Y:S01]  /*56d0*/  F2FP.SATFINITE.E4M3.F32.PACK_AB_MERGE_C R115, R195, R194, R228 ;  /* 0x000000c2c373723e */ /* 0x000fe200048070e4 */
[----:B------:R-:W-:Y:S01]  /*56e0*/  ULEA UR12, UR38, UR14, 0x3 ;  /* 0x0000000e260c7291 */ /* 0x000fe2000f8e18ff */
[----:B------:R-:W-:-:S03]  /*56f0*/  UMOV UR6, UR7 ;  /* 0x0000000700067c82 */ /* 0x000fc60008000000 */
[----:B------:R-:W-:Y:S01]  /*5700*/  UIADD3 UR12, UPT, UPT, UR12, 0x9000, URZ ;  /* 0x000090000c0c7890 */ /* 0x000fe2000fffe0ff */
[----:B--2---:R-:W-:Y:S04]  /*5710*/  STS.U8 [R45+UR14+0x6000], R28 ;  /* 0x0060001c2d007988 */ /* 0x004fe8000800000e */
[----:B---3--:R-:W-:Y:S04]  /*5720*/  STS.U8 [R45+UR14+0x6200], R30 ;  /* 0x0062001e2d007988 */ /* 0x008fe8000800000e */
[----:B----4-:R-:W-:Y:S04]  /*5730*/  STS.U8 [R45+UR14+0x6400], R32 ;  /* 0x006400202d007988 */ /* 0x010fe8000800000e */
[----:B-----5:R0:W-:Y:S02]  /*5740*/  STS.U8 [R45+UR14+0x6600], R34 ;  /* 0x006600222d007988 */ /* 0x0201e4000800000e */
[----:B0-----:R-:W-:Y:S01]  /*5750*/  LDTM.16dp32bit_t0_t15.x32 R4, tmem[UR16] ;  /* 0x00000010000479ee */ /* 0x001fe20008a80000 */
[----:B------:R-:W1:Y:S01]  /*5760*/  LDTM.16dp32bit_t16_t31.x32 R4, tmem[UR16+0x20] ;  /* 0x00002010000479ee */ /* 0x000e620008aa0000 */
[----:B------:R0:W-:Y:S04]  /*5770*/  STS.U8 [R45+UR14+0x6800], R200 ;  /* 0x006800c82d007988 */ /* 0x0001e8000800000e */
[----:B------:R0:W-:Y:S04]  /*5780*/  STS.U8 [R45+UR14+0x6a00], R202 ;  /* 0x006a00ca2d007988 */ /* 0x0001e8000800000e */
[----:B------:R0:W-:Y:S04]  /*5790*/  STS.U8 [R45+UR14+0x6c00], R204 ;  /* 0x006c00cc2d007988 */ /* 0x0001e8000800000e */
[----:B------:R0:W-:Y:S04]  /*57a0*/  STS.U8 [R45+UR14+0x6e00], R206 ;  /* 0x006e00ce2d007988 */ /* 0x0001e8000800000e */
[----:B------:R0:W-:Y:S04]  /*57b0*/  STS.U8 [R45+UR14+0x7000], R208 ;  /* 0x007000d02d007988 */ /* 0x0001e8000800000e */
[----:B------:R0:W-:Y:S01]  /*57c0*/  STS.U8 [R45+UR14+0x7200], R212 ;  /* 0x007200d42d007988 */ /* 0x0001e2000800000e */
[----:B-1----:R-:W-:-:S03]  /*57d0*/  FMUL R4, R210, R4 ;  /* 0x00000004d2047220 */ /* 0x002fc60000400000 */
[----:B------:R0:W-:Y:S01]  /*57e0*/  STS.U8 [R45+UR14+0x7400], R214 ;  /* 0x007400d62d007988 */ /* 0x0001e2000800000e */
[C---:B------:R-:W-:Y:S01]  /*57f0*/  FMUL R5, R210.reuse, R5 ;  /* 0x00000005d2057220 */ /* 0x040fe20000400000 */
[C---:B------:R-:W-:Y:S01]  /*5800*/  FMUL R6, R210.reuse, R6 ;  /* 0x00000006d2067220 */ /* 0x040fe20000400000 */
[C---:B------:R-:W-:Y:S01]  /*5810*/  FMUL R7, R210.reuse, R7 ;  /* 0x00000007d2077220 */ /* 0x040fe20000400000 */
        /* <DEDUP_REMOVED lines=32> */
[----:B------:R-:W-:Y:S01]  /*5a20*/  FMUL R35, R210, R35 ;  /* 0x00000023d2237220 */ /* 0x000fe20000400000 */
        /* <DEDUP_REMOVED lines=17> */
[----:B------:R-:W-:Y:S01]  /*5b40*/  NOP ;  /* 0x0000000000007918 */ /* 0x000fe20000000000 */
[----:B------:R0:W-:Y:S01]  /*5b50*/  STTM.16dp32bit_t0_t15.x32 tmem[UR16], R4 ;  /* 0x00000004000079ed */ /* 0x0001e20008a80010 */
[----:B------:R0:W-:Y:S01]  /*5b60*/  STTM.16dp32bit_t16_t31.x32 tmem[UR16+0x20], R4 ;  /* 0x00002004000079ed */ /* 0x0001e20008aa0010 */
[----:B------:R-:W1:Y:S02]  /*5b70*/  FENCE.VIEW.ASYNC.T ;  /* 0x00000000000073c6 */ /* 0x000e640000000200 */
[----:B-1----:R-:W-:Y:S06]  /*5b80*/  BAR.SYNC.DEFER_BLOCKING 0x0 ;  /* 0x0000000000007b1d */ /* 0x002fec0000010000 */
[----:B------:R1:W-:Y:S06]  /*5b90*/  MEMBAR.ALL.CTA ;  /* 0x0000000000007992 */ /* 0x0003ec0000008000 */
[----:B-1----:R-:W1:Y:S02]  /*5ba0*/  FENCE.VIEW.ASYNC.S ;  /* 0x00000000000073c6 */ /* 0x002e640000000000 */
[----:B-1----:R-:W-:Y:S06]  /*5bb0*/  BAR.SYNC.DEFER_BLOCKING 0x0 ;  /* 0x0000000000007b1d */ /* 0x002fec0000010000 */
[----:B------:R-:W-:Y:S05]  /*5bc0*/  BRA.U UP1, `(.L_x_15) ;  /* 0x0000000101387547 */ /* 0x000fea000b800000 */
[----:B------:R-:W-:Y:S01]  /*5bd0*/  UMOV UR31, 0x80004020 ;  /* 0x80004020001f7882 */ /* 0x000fe20000000000 */
[----:B------:R-:W-:Y:S01]  /*5be0*/  UMOV UR34, UR4 ;  /* 0x0000000400227c82 */ /* 0x000fe20008000000 */
[----:B------:R-:W-:Y:S01]  /*5bf0*/  UMOV UR35, 0x80004020 ;  /* 0x8000402000237882 */ /* 0x000fe20000000000 */
[----:B------:R-:W-:Y:S01]  /*5c00*/  UMOV UR36, 0x0 ;  /* 0x0000000000247882 */ /* 0x000fe20000000000 */
[----:B------:R-:W-:Y:S01]  /*5c10*/  UMOV UR37, 0x4200010 ;  /* 0x0420001000257882 */ /* 0x000fe20000000000 */
[----:B------:R-:W-:Y:S01]  /*5c20*/  UMOV UR10, UR12 ;  /* 0x0000000c000a7c82 */ /* 0x000fe20008000000 */
[----:B------:R-:W-:Y:S01]  /*5c30*/  UMOV UR11, URZ ;  /* 0x000000ff000b7c82 */ /* 0x000fe20008000000 */
[----:B------:R-:W-:Y:S01]  /*5c40*/  UMOV UR52, 0x0 ;  /* 0x0000000000347882 */ /* 0x000fe20000000000 */
[----:B------:R-:W-:Y:S01]  /*5c50*/  UMOV UR53, 0x4200010 ;  /* 0x0420001000357882 */ /* 0x000fe20000000000 */
[----:B------:R1:W-:Y:S01]  /*5c60*/  UTCQMMA gdesc[UR30], gdesc[UR34], tmem[UR15], tmem[UR36], idesc[UR37], UPT ;  /* 0x00ff24221e0075ea */ /* 0x0003e2000b80030f */
[----:B------:R-:W-:Y:S01]  /*5c70*/  UMOV UR7, UR10 ;  /* 0x0000000a00077c82 */ /* 0x000fe20008000000 */
[----:B------:R1:W-:Y:S01]  /*5c80*/  UTCQMMA gdesc[UR40], gdesc[UR24], tmem[UR15], tmem[UR52], idesc[UR53], UPT ;  /* 0x00ff3418280075ea */ /* 0x0003e2000b80030f */
[----:B------:R1:W-:Y:S01]  /*5c90*/  UTCBAR [UR7], URZ ;  /* 0x000000ff070073e9 */ /* 0x0003e200080000ff */
[----:B------:R-:W-:-:S02]  /*5ca0*/  NOP ;  /* 0x0000000000007918 */ /* 0x000fc40000000000 */
.L_x_15:
[----:B------:R-:W-:Y:S01]  /*5cb0*/  UIADD3 UR38, UPT, UPT, UR38, 0x1, URZ ;  /* 0x0000000126267890 */ /* 0x000fe2000fffe0ff */
[----:B------:R-:W-:Y:S01]  /*5cc0*/  FFMA R180, R210, R180, R191 ;  /* 0x000000b4d2b47223 */ /* 0x000fe200000000bf */
[----:B------:R-:W-:Y:S01]  /*5cd0*/  UIADD3 UR8, UPT, UPT, UR8, 0x40, URZ ;  /* 0x0000004008087890 */ /* 0x000fe2000fffe0ff */
[----:B------:R-:W-:Y:S01]  /*5ce0*/  IMAD.IADD R189, R181, 0x1, R189 ;  /* 0x00000001b5bd7824 */ /* 0x000fe200078e02bd */
[----:B------:R-:W-:Y:S01]  /*5cf0*/  UISETP.GT.AND UP2, UPT, UR38, 0x1, UPT ;  /* 0x000000012600788c */ /* 0x000fe2000bf44270 */
[----:B0-----:R-:W-:Y:S01]  /*5d00*/  IMAD.U32 R27, RZ, RZ, UR6 ;  /* 0x00000006ff1b7e24 */ /* 0x001fe2000f8e00ff */
[----:B------:R-:W-:Y:S01]  /*5d10*/  UIADD3 UR39, UPT, UPT, UR9, UR39, URZ ;  /* 0x0000002709277290 */ /* 0x000fe2000fffe0ff */
[----:B------:R-:W-:Y:S01]  /*5d20*/  IMAD.MOV.U32 R20, RZ, RZ, R139 ;  /* 0x000000ffff147224 */ /* 0x000fe200078e008b */
[----:B-1----:R-:W-:Y:S02]  /*5d30*/  USEL UR7, URZ, 0x1, !UP2 ;  /* 0x00000001ff077887 */ /* 0x002fe4000d000000 */
[----:B------:R-:W-:-:S02]  /*5d40*/  USEL UR38, UR38, URZ, !UP2 ;  /* 0x000000ff26267287 */ /* 0x000fc4000d000000 */
[----:B------:R-:W-:Y:S02]  /*5d50*/  UISETP.GE.AND UP2, UPT, UR8, UR19, UPT ;  /* 0x000000130800728c */ /* 0x000fe4000bf46270 */
[----:B------:R-:W-:-:S07]  /*5d60*/  ULOP3.LUT UR7, UR6, UR7, URZ, 0x3c, !UPT ;  /* 0x0000000706077292 */ /* 0x000fce000f8e3cff */
[----:B------:R-:W-:Y:S05]  /*5d70*/  BRA.U !UP2, `(.L_x_16) ;  /* 0xffffffe10a507547 */ /* 0x000fea000b83ffff */
.L_x_11:
[----:B------:R-:W2:Y:S01]  /*5d80*/  LDCU UR4, c[0x0][0x3f0] ;  /* 0x00007e00ff0477ac */ /* 0x000ea20008000800 */
[C---:B0--3--:R-:W-:Y:S01]  /*5d90*/  IMAD.SHL.U32 R4, R44.reuse, 0x20, RZ ;  /* 0x000000202c047824 */ /* 0x049fe200078e00ff */
[----:B------:R-:W-:Y:S01]  /*5da0*/  SHF.R.S32.HI R46, RZ, 0x5, R44 ;  /* 0x00000005ff2e7819 */ /* 0x000fe2000001142c */
[----:B------:R-:W-:-:S03]  /*5db0*/  IMAD.SHL.U32 R45, R44, 0x10, RZ ;  /* 0x000000102c2d7824 */ /* 0x000fc600078e00ff */
[----:B------:R-:W-:Y:S02]  /*5dc0*/  LOP3.LUT R4, R4, 0x300, RZ, 0xc0, !PT ;  /* 0x0000030004047812 */ /* 0x000fe400078ec0ff */
[----:B------:R-:W-:Y:S02]  /*5dd0*/  SGXT R46, R46, 0x1 ;  /* 0x000000012e2e781a */ /* 0x000fe40000000200 */
[----:B------:R-:W-:Y:S01]  /*5de0*/  LOP3.LUT R47, R4, 0x870, R45, 0xf8, !PT ;  /* 0x00000870042f7812 */ /* 0x000fe200078ef82d */
[----:B--2---:R-:W-:-:S09]  /*5df0*/  UISETP.GE.AND UP0, UPT, UR4, 0x1, UPT ;  /* 0x000000010400788c */ /* 0x004fd2000bf06270 */
[----:B------:R-:W-:Y:S05]  /*5e00*/  BRA.U !UP0, `(.L_x_17) ;  /* 0x0000000108107547 */ /* 0x000fea000b800000 */
[----:B------:R-:W-:-:S06]  /*5e10*/  USHF.L.U32 UR6, UR6, 0x1f, URZ ;  /* 0x0000001f06067899 */ /* 0x000fcc00080006ff */
[----:B------:R-:W-:-:S04]  /*5e20*/  IMAD.U32 R4, RZ, RZ, UR6 ;  /* 0x00000006ff047e24 */ /* 0x000fc8000f8e00ff */
[----:B------:R-:W0:Y:S02]  /*5e30*/  SYNCS.PHASECHK.TRANS64.TRYWAIT P0, [UR12], R4 ;  /* 0x00000004ff0075a7 */ /* 0x000e24000800110c */
[----:B0-----:R-:W-:Y:S05]  /*5e40*/  @!P0 BRA `(.L_x_18) ;  /* 0x0000001c00a48947 */ /* 0x001fea0003800000 */
.L_x_17:
[----:B------:R-:W-:Y:S01]  /*5e50*/  BAR.SYNC.DEFER_BLOCKING 0x0 ;  /* 0x0000000000007b1d */ /* 0x000fe20000010000 */
[----:B------:R-:W-:Y:S01]  /*5e60*/  FSETP.GT.AND P0, PT, |R180|, 8.50705917302346158658e+37, PT ;  /* 0x7e800000b400780b */ /* 0x000fe20003f04200 */
[----:B------:R-:W-:Y:S01]  /*5e70*/  IMAD.SHL.U32 R49, R44, 0x4, RZ ;  /* 0x000000042c317824 */ /* 0x000fe200078e00ff */
[C---:B------:R-:W-:Y:S02]  /*5e80*/  FSETP.GEU.AND P4, PT, |R180|.reuse, 1.175494350822287508e-38, PT ;  /* 0x00800000b400780b */ /* 0x040fe40003f8e200 */
[----:B------:R-:W-:Y:S01]  /*5e90*/  LOP3.LUT R48, R45, 0x30, RZ, 0xc0, !PT ;  /* 0x000000302d307812 */ /* 0x000fe200078ec0ff */
[C---:B------:R-:W-:Y:S01]  /*5ea0*/  FMUL R45, R180.reuse, 8388608 ;  /* 0x4b000000b42d7820 */ /* 0x040fe20000400000 */
[----:B------:R-:W-:Y:S01]  /*5eb0*/  FSETP.GEU.AND P3, PT, R180, 1.175494350822287508e-38, PT ;  /* 0x00800000b400780b */ /* 0x000fe20003f6e000 */
[----:B------:R-:W0:Y:S01]  /*5ec0*/  LDCU.64 UR4, c[0x0][0x3e0] ;  /* 0x00007c00ff0477ac */ /* 0x000e220008000a00 */
[----:B------:R-:W-:Y:S01]  /*5ed0*/  SHF.R.S32.HI R50, RZ, 0x2, R44 ;  /* 0x00000002ff327819 */ /* 0x000fe2000001142c */
[----:B------:R-:W2:Y:S01]  /*5ee0*/  LDC.64 R58, c[0x0][0x398] ;  /* 0x0000e600ff3a7b82 */ /* 0x000ea20000000a00 */
[----:B------:R-:W-:-:S02]  /*5ef0*/  FSEL R52, R45, R180, !P3 ;  /* 0x000000b42d347208 */ /* 0x000fc40005800000 */
[----:B------:R-:W-:Y:S01]  /*5f00*/  LOP3.LUT R51, R48, 0x3c0, R49, 0xf8, !PT ;  /* 0x000003c030337812 */ /* 0x000fe200078ef831 */
[----:B------:R-:W-:Y:S01]  /*5f10*/  @P0 FMUL R180, R180, 0.25 ;  /* 0x3e800000b4b40820 */ /* 0x000fe20000400000 */
[----:B------:R-:W-:Y:S01]  /*5f20*/  IMAD.SHL.U32 R49, R44, 0x80, RZ ;  /* 0x000000802c317824 */ /* 0x000fe200078e00ff */
[----:B------:R-:W-:Y:S02]  /*5f30*/  SGXT R50, R50, 0x1 ;  /* 0x000000013232781a */ /* 0x000fe40000000200 */
[----:B------:R-:W-:Y:S01]  /*5f40*/  @!P4 FMUL R180, R180, 16777216 ;  /* 0x4b800000b4b4c820 */ /* 0x000fe20000400000 */
[----:B------:R-:W-:Y:S01]  /*5f50*/  LOP3.LUT R47, R47, 0x1040, R46, 0x78, !PT ;  /* 0x000010402f2f7812 */ /* 0x000fe200078e782e */
[----:B------:R-:W-:Y:S01]  /*5f60*/  IMAD.SHL.U32 R46, R44, 0x2, RZ ;  /* 0x000000022c2e7824 */ /* 0x000fe200078e00ff */
[----:B------:R-:W-:Y:S01]  /*5f70*/  LOP3.LUT R50, R51, 0x1040, R50, 0x78, !PT ;  /* 0x0000104033327812 */ /* 0x000fe200078e7832 */
[----:B------:R-:W3:Y:S01]  /*5f80*/  MUFU.RCP R45, R180 ;  /* 0x000000b4002d7308 */ /* 0x000ee20000001000 */
[----:B------:R-:W-:Y:S01]  /*5f90*/  LOP3.LUT R49, R49, 0x400, RZ, 0xc0, !PT ;  /* 0x0000040031317812 */ /* 0x000fe200078ec0ff */
[----:B------:R-:W4:Y:S02]  /*5fa0*/  @!P2 SYNCS.CCTL.IV [UR14+0x9000] ;  /* 0x00900000ff00a9b1 */ /* 0x000f24000800000e */
[----:B----4-:R-:W-:Y:S01]  /*5fb0*/  BAR.SYNC.DEFER_BLOCKING 0x0 ;  /* 0x0000000000007b1d */ /* 0x010fe20000010000 */
[----:B------:R-:W-:Y:S01]  /*5fc0*/  LOP3.LUT R46, R46, 0x80, RZ, 0xc0, !PT ;  /* 0x000000802e2e7812 */ /* 0x000fe200078ec0ff */
[----:B0-----:R-:W-:Y:S01]  /*5fd0*/  UIMAD UR4, UR13, UR4, URZ ;  /* 0x000000040d0472a4 */ /* 0x001fe2000f8e02ff */
[----:B------:R-:W-:-:S02]  /*5fe0*/  IADD3 R49, PT, PT, R50, UR14, R49 ;  /* 0x0000000e32317c10 */ /* 0x000fc4000fffe031 */
[----:B------:R-:W-:Y:S01]  /*5ff0*/  IADD3 R46, PT, PT, R47, UR14, R46 ;  /* 0x0000000e2f2e7c10 */ /* 0x000fe2000fffe02e */
[----:B------:R-:W-:Y:S01]  /*6000*/  LDTM.16dp32bit_t0_t15.x32 R4, tmem[UR16] ;  /* 0x00000010000479ee */ /* 0x000fe20008a80000 */
[----:B------:R-:W0:Y:S01]  /*6010*/  LDTM.16dp32bit_t16_t31.x32 R4, tmem[UR16+0x20] ;  /* 0x00002010000479ee */ /* 0x000e220008aa0000 */
[----:B------:R-:W4:Y:S01]  /*6020*/  @!P2 SYNCS.CCTL.IV [UR14+0x9008] ;  /* 0x00900800ff00a9b1 */ /* 0x000f22000800000e */
[----:B------:R-:W-:Y:S01]  /*6030*/  NOP ;  /* 0x0000000000007918 */ /* 0x000fe20000000000 */
[----:B------:R-:W-:Y:S01]  /*6040*/  FSETP.NEU.AND P2, PT, R52, RZ, PT ;  /* 0x000000ff3400720b */ /* 0x000fe20003f4d000 */
[----:B0-----:R-:W-:Y:S01]  /*6050*/  @P0 FMUL R6, R6, 0.25 ;  /* 0x3e80000006060820 */ /* 0x001fe20000400000 */
[----:B------:R-:W-:Y:S01]  /*6060*/  @P0 FMUL R7, R7, 0.25 ;  /* 0x3e80000007070820 */ /* 0x000fe20000400000 */
        /* <DEDUP_REMOVED lines=20> */
[----:B------:R-:W-:Y:S01]  /*61b0*/  @!P4 FMUL R6, R6, 16777216 ;  /* 0x4b8000000606c820 */ /* 0x000fe20000400000 */
        /* <DEDUP_REMOVED lines=21> */
[----:B------:R-:W-:Y:S01]  /*6310*/  @P0 FMUL R26, R26, 0.25 ;  /* 0x3e8000001a1a0820 */ /* 0x000fe20000400000 */
[----:B------:R-:W-:Y:S01]  /*6320*/  @P0 FMUL R27, R27, 0.25 ;  /* 0x3e8000001b1b0820 */ /* 0x000fe20000400000 */
[----:B------:R-:W-:Y:S01]  /*6330*/  @P0 FMUL R30, R30, 0.25 ;  /* 0x3e8000001e1e0820 */ /* 0x000fe20000400000 */
[----:B------:R-:W-:Y:S01]  /*6340*/  @P0 FMUL R31, R31, 0.25 ;  /* 0x3e8000001f1f0820 */ /* 0x000fe20000400000 */
[C---:B---3--:R-:W-:Y:S01]  /*6350*/  FMUL R6, R45.reuse, R6 ;  /* 0x000000062d067220 */ /* 0x048fe20000400000 */
        /* <DEDUP_REMOVED lines=21> */
[----:B------:R-:W-:Y:S01]  /*64b0*/  @!P4 FMUL R26, R26, 16777216 ;  /* 0x4b8000001a1ac820 */ /* 0x000fe20000400000 */
[----:B------:R-:W-:Y:S01]  /*64c0*/  @!P4 FMUL R27, R27, 16777216 ;  /* 0x4b8000001b1bc820 */ /* 0x000fe20000400000 */
[----:B------:R-:W-:Y:S01]  /*64d0*/  @!P4 FMUL R30, R30, 16777216 ;  /* 0x4b8000001e1ec820 */ /* 0x000fe20000400000 */
[----:B------:R-:W-:Y:S01]  /*64e0*/  @!P4 FMUL R31, R31, 16777216 ;  /* 0x4b8000001f1fc820 */ /* 0x000fe20000400000 */
[----:B------:R-:W-:Y:S01]  /*64f0*/  F2FP.SATFINITE.E4M3.F32.PACK_AB_MERGE_C R6, R7, R6, RZ ;  /* 0x000000060706723e */ /* 0x000fe200048070ff */
[----:B------:R-:W-:Y:S01]  /*6500*/  @P0 FMUL R18, R18, 0.25 ;  /* 0x3e80000012120820 */ /* 0x000fe20000400000 */
[----:B------:R-:W-:Y:S01]  /*6510*/  F2FP.SATFINITE.E4M3.F32.PACK_AB_MERGE_C R10, R11, R10, RZ ;  /* 0x0000000a0b0a723e */ /* 0x000fe200048070ff */
[----:B------:R-:W-:Y:S01]  /*6520*/  @P0 FMUL R19, R19, 0.25 ;  /* 0x3e80000013130820 */ /* 0x000fe20000400000 */
[----:B------:R-:W-:Y:S01]  /*6530*/  F2FP.SATFINITE.E4M3.F32.PACK_AB_MERGE_C R14, R15, R14, RZ ;  /* 0x0000000e0f0e723e */ /* 0x000fe200048070ff */
[----:B------:R-:W-:Y:S01]  /*6540*/  FMUL R26, R45, R26 ;  /* 0x0000001a2d1a7220 */ /* 0x000fe20000400000 */
[----:B------:R-:W-:Y:S01]  /*6550*/  F2FP.SATFINITE.E4M3.F32.PACK_AB_MERGE_C R4, R5, R4, RZ ;  /* 0x000000040504723e */ /* 0x000fe200048070ff */
[----:B------:R-:W-:Y:S01]  /*6560*/  FMUL R27, R45, R27 ;  /* 0x0000001b2d1b7220 */ /* 0x000fe20000400000 */
[----:B------:R-:W-:Y:S01]  /*6570*/  F2FP.SATFINITE.E4M3.F32.PACK_AB_MERGE_C R8, R9, R8, RZ ;  /* 0x000000080908723e */ /* 0x000fe200048070ff */
[----:B------:R-:W-:Y:S01]  /*6580*/  FMUL R30, R45, R30 ;  /* 0x0000001e2d1e7220 */ /* 0x000fe20000400000 */
[----:B------:R-:W-:Y:S01]  /*6590*/  F2FP.SATFINITE.E4M3.F32.PACK_AB_MERGE_C R12, R13, R12, RZ ;  /* 0x0000000c0d0c723e */ /* 0x000fe200048070ff */
[----:B------:R-:W-:Y:S01]  /*65a0*/  FMUL R31, R45, R31 ;  /* 0x0000001f2d1f7220 */ /* 0x000fe20000400000 */
[----:B------:R-:W-:Y:S01]  /*65b0*/  F2FP.SATFINITE.E4M3.F32.PACK_AB_MERGE_C R16, R17, R16, RZ ;  /* 0x000000101110723e */ /* 0x000fe200048070ff */
[----:B------:R-:W-:Y:S01]  /*65c0*/  @!P4 FMUL R18, R18, 16777216 ;  /* 0x4b8000001212c820 */ /* 0x000fe20000400000 */
[----:B------:R-:W-:Y:S01]  /*65d0*/  F2FP.SATFINITE.E4M3.F32.PACK_AB_MERGE_C R20, R21, R20, RZ ;  /* 0x000000141514723e */ /* 0x000fe200048070ff */
[----:B------:R-:W-:Y:S01]  /*65e0*/  @!P4 FMUL R19, R19, 16777216 ;  /* 0x4b8000001313c820 */ /* 0x000fe20000400000 */
[----:B------:R-:W-:Y:S01]  /*65f0*/  F2FP.SATFINITE.E4M3.F32.PACK_AB_MERGE_C R22, R23, R22, RZ ;  /* 0x000000161716723e */ /* 0x000fe200048070ff */
[----:B------:R-:W-:Y:S01]  /*6600*/  FMUL R18, R45, R18 ;  /* 0x000000122d127220 */ /* 0x000fe20000400000 */
[----:B------:R-:W-:Y:S01]  /*6610*/  F2FP.SATFINITE.E4M3.F32.PACK_AB_MERGE_C R24, R25, R24, RZ ;  /* 0x000000181918723e */ /* 0x000fe200048070ff */
[----:B------:R-:W-:Y:S01]  /*6620*/  FMUL R19, R45, R19 ;  /* 0x000000132d137220 */ /* 0x000fe20000400000 */
[----:B------:R-:W-:Y:S01]  /*6630*/  F2FP.SATFINITE.E4M3.F32.PACK_AB_MERGE_C R28, R29, R28, RZ ;  /* 0x0000001c1d1c723e */ /* 0x000fe200048070ff */
[----:B------:R-:W-:Y:S01]  /*6640*/  @P0 FMUL R32, R32, 0.25 ;  /* 0x3e80000020200820 */ /* 0x000fe20000400000 */
[----:B------:R-:W-:Y:S01]  /*6650*/  LOP3.LUT R17, R6, 0xffff, RZ, 0xc0, !PT ;  /* 0x0000ffff06117812 */ /* 0x000fe200078ec0ff */
[----:B------:R-:W-:Y:S01]  /*6660*/  @P0 FMUL R33, R33, 0.25 ;  /* 0x3e80000021210820 */ /* 0x000fe20000400000 */
[----:B------:R-:W-:Y:S01]  /*6670*/  LOP3.LUT R10, R10, 0xffff, RZ, 0xc0, !PT ;  /* 0x0000ffff0a0a7812 */ /* 0x000fe200078ec0ff */
[----:B------:R-:W-:Y:S01]  /*6680*/  @!P4 FMUL R32, R32, 16777216 ;  /* 0x4b8000002020c820 */ /* 0x000fe20000400000 */
[----:B------:R-:W-:Y:S01]  /*6690*/  LOP3.LUT R23, R14, 0xffff, RZ, 0xc0, !PT ;  /* 0x0000ffff0e177812 */ /* 0x000fe200078ec0ff */
[----:B------:R-:W-:Y:S01]  /*66a0*/  @!P4 FMUL R33, R33, 16777216 ;  /* 0x4b8000002121c820 */ /* 0x000fe20000400000 */
[----:B------:R-:W-:Y:S01]  /*66b0*/  LOP3.LUT R13, R4, 0xffff, RZ, 0xc0, !PT ;  /* 0x0000ffff040d7812 */ /* 0x000fe200078ec0ff */
[----:B------:R-:W-:Y:S01]  /*66c0*/  @P0 FMUL R34, R34, 0.25 ;  /* 0x3e80000022220820 */ /* 0x000fe20000400000 */
[----:B------:R-:W-:Y:S01]  /*66d0*/  LOP3.LUT R50, R8, 0xffff, RZ, 0xc0, !PT ;  /* 0x0000ffff08327812 */ /* 0x000fe200078ec0ff */
[----:B------:R-:W-:Y:S01]  /*66e0*/  @P0 FMUL R35, R35, 0.25 ;  /* 0x3e80000023230820 */ /* 0x000fe20000400000 */
[----:B------:R-:W-:Y:S01]  /*66f0*/  LOP3.LUT R21, R12, 0xffff, RZ, 0xc0, !PT ;  /* 0x0000ffff0c157812 */ /* 0x000fe200078ec0ff */
[C---:B------:R-:W-:Y:S01]  /*6700*/  FMUL R32, R45.reuse, R32 ;  /* 0x000000202d207220 */ /* 0x040fe20000400000 */
[----:B------:R-:W-:Y:S01]  /*6710*/  LOP3.LUT R20, R20, 0xffff, RZ, 0xc0, !PT ;  /* 0x0000ffff14147812 */ /* 0x000fe200078ec0ff */
[----:B------:R-:W-:Y:S01]  /*6720*/  FMUL R33, R45, R33 ;  /* 0x000000212d217220 */ /* 0x000fe20000400000 */
[----:B------:R-:W-:Y:S01]  /*6730*/  LOP3.LUT R29, R28, 0xffff, RZ, 0xc0, !PT ;  /* 0x0000ffff1c1d7812 */ /* 0x000fe200078ec0ff */
[----:B------:R-:W-:Y:S01]  /*6740*/  @!P4 FMUL R34, R34, 16777216 ;  /* 0x4b8000002222c820 */ /* 0x000fe20000400000 */
[----:B------:R-:W-:Y:S01]  /*6750*/  LOP3.LUT R25, R24, 0xffff, RZ, 0xc0, !PT ;  /* 0x0000ffff18197812 */ /* 0x000fe200078ec0ff */
[----:B------:R-:W-:Y:S01]  /*6760*/  @!P4 FMUL R35, R35, 16777216 ;  /* 0x4b8000002323c820 */ /* 0x000fe20000400000 */
[----:B------:R-:W-:Y:S01]  /*6770*/  F2FP.SATFINITE.E4M3.F32.PACK_AB_MERGE_C R26, R27, R26, RZ ;  /* 0x0000001a1b1a723e */ /* 0x000fe200048070ff */
[----:B------:R-:W-:Y:S01]  /*6780*/  FMUL R34, R45, R34 ;  /* 0x000000222d227220 */ /* 0x000fe20000400000 */
[----:B------:R-:W-:Y:S01]  /*6790*/  F2FP.SATFINITE.E4M3.F32.PACK_AB_MERGE_C R30, R31, R30, RZ ;  /* 0x0000001e1f1e723e */ /* 0x000fe200048070ff */
[----:B------:R-:W-:Y:S01]  /*67a0*/  FMUL R35, R45, R35 ;  /* 0x000000232d237220 */ /* 0x000fe20000400000 */
[----:B------:R-:W-:-:S02]  /*67b0*/  PRMT R7, R23, 0x3340, R0 ;  /* 0x0000334017077816 */ /* 0x000fc40000000000 */
[----:B------:R-:W-:Y:S02]  /*67c0*/  PRMT R6, R17, 0x3340, R10 ;  /* 0x0000334011067816 */ /* 0x000fe4000000000a */
[----:B------:R-:W-:Y:S02]  /*67d0*/  PRMT R5, R21, 0x3340, R0 ;  /* 0x0000334015057816 */ /* 0x000fe40000000000 */
[----:B------:R-:W-:Y:S02]  /*67e0*/  PRMT R4, R13, 0x3340, R50 ;  /* 0x000033400d047816 */ /* 0x000fe40000000032 */
[----:B------:R-:W-:Y:S02]  /*67f0*/  PRMT R9, R29, 0x3340, R0 ;  /* 0x000033401d097816 */ /* 0x000fe40000000000 */
[----:B------:R-:W-:Y:S02]  /*6800*/  PRMT R8, R20, 0x3340, R25 ;  /* 0x0000334014087816 */ /* 0x000fe40000000019 */
[----:B------:R-:W-:-:S02]  /*6810*/  PRMT R15, R6, 0x5410, R7 ;  /* 0x00005410060f7816 */ /* 0x000fc40000000007 */
[----:B------:R-:W-:Y:S02]  /*6820*/  LOP3.LUT R22, R22, 0xffff, RZ, 0xc0, !PT ;  /* 0x0000ffff16167812 */ /* 0x000fe400078ec0ff */
[----:B------:R-:W-:Y:S02]  /*6830*/  LOP3.LUT R27, R26, 0xffff, RZ, 0xc0, !PT ;  /* 0x0000ffff1a1b7812 */ /* 0x000fe400078ec0ff */
[----:B------:R-:W-:Y:S02]  /*6840*/  LOP3.LUT R31, R30, 0xffff, RZ, 0xc0, !PT ;  /* 0x0000ffff1e1f7812 */ /* 0x000fe400078ec0ff */
[----:B------:R-:W-:Y:S01]  /*6850*/  PRMT R11, R4, 0x5410, R5 ;  /* 0x00005410040b7816 */ /* 0x000fe20000000005 */
[----:B------:R-:W-:Y:S01]  /*6860*/  VIADD R4, R52, 0xc0cafb0d ;  /* 0xc0cafb0d34047836 */ /* 0x000fe20000000000 */
[----:B------:R-:W-:Y:S02]  /*6870*/  SHF.R.U32.HI R7, RZ, 0x8, R21 ;  /* 0x00000008ff077819 */ /* 0x000fe40000011615 */
[----:B------:R-:W-:-:S02]  /*6880*/  F2FP.SATFINITE.E4M3.F32.PACK_AB_MERGE_C R18, R19, R18, RZ ;  /* 0x000000121312723e */ /* 0x000fc400048070ff */
[----:B------:R-:W-:Y:S02]  /*6890*/  SHF.R.U32.HI R5, RZ, 0x8, R13 ;  /* 0x00000008ff057819 */ /* 0x000fe4000001160d */
[----:B------:R-:W-:Y:S02]  /*68a0*/  SHF.R.U32.HI R6, RZ, 0x8, R50 ;  /* 0x00000008ff067819 */ /* 0x000fe40000011632 */
[----:B------:R-:W-:Y:S01]  /*68b0*/  PRMT R19, R8, 0x5410, R9 ;  /* 0x0000541008137816 */ /* 0x000fe20000000009 */
[----:B------:R-:W0:Y:S01]  /*68c0*/  LDC R50, c[0x0][0x3e8] ;  /* 0x0000fa00ff327b82 */ /* 0x000e220000000800 */
[----:B------:R-:W-:Y:S02]  /*68d0*/  PRMT R13, R31, 0x3340, R0 ;  /* 0x000033401f0d7816 */ /* 0x000fe40000000000 */
[----:B------:R-:W-:Y:S02]  /*68e0*/  PRMT R8, R22, 0x3340, R27 ;  /* 0x0000334016087816 */ /* 0x000fe4000000001b */
[----:B------:R-:W-:-:S02]  /*68f0*/  LOP3.LUT R7, R7, 0xffff, RZ, 0xc0, !PT ;  /* 0x0000ffff07077812 */ /* 0x000fc400078ec0ff */
[----:B------:R-:W-:Y:S02]  /*6900*/  LOP3.LUT R9, R5, 0xffff, RZ, 0xc0, !PT ;  /* 0x0000ffff05097812 */ /* 0x000fe400078ec0ff */
[----:B------:R-:W-:Y:S02]  /*6910*/  LOP3.LUT R6, R6, 0xffff, RZ, 0xc0, !PT ;  /* 0x0000ffff06067812 */ /* 0x000fe400078ec0ff */
[----:B------:R-:W-:Y:S02]  /*6920*/  PRMT R21, R8, 0x5410, R13 ;  /* 0x0000541008157816 */ /* 0x000fe4000000000d */
[----:B------:R-:W-:Y:S02]  /*6930*/  LOP3.LUT R5, R4, 0xff800000, RZ, 0xc0, !PT ;  /* 0xff80000004057812 */ /* 0x000fe400078ec0ff */
[----:B------:R-:W-:Y:S02]  /*6940*/  PRMT R13, R7, 0x3340, R0 ;  /* 0x00003340070d7816 */ /* 0x000fe40000000000 */
[----:B------:R-:W-:Y:S01]  /*6950*/  PRMT R12, R9, 0x3340, R6 ;  /* 0x00003340090c7816 */ /* 0x000fe20000000006 */
[----:B------:R-:W-:Y:S01]  /*6960*/  IMAD.IADD R4, R52, 0x1, -R5 ;  /* 0x0000000134047824 */ /* 0x000fe200078e0a05 */
[----:B------:R-:W-:-:S02]  /*6970*/  SHF.R.U32.HI R7, RZ, 0x8, R10 ;  /* 0x00000008ff077819 */ /* 0x000fc4000001160a */
[----:B------:R-:W-:Y:S02]  /*6980*/  SHF.R.U32.HI R8, RZ, 0x8, R23 ;  /* 0x00000008ff087819 */ /* 0x000fe40000011617 */
[----:B------:R-:W-:Y:S01]  /*6990*/  SHF.R.U32.HI R9, RZ, 0x8, R20 ;  /* 0x00000008ff097819 */ /* 0x000fe20000011614 */
[-C--:B0-----:R-:W-:Y:S01]  /*69a0*/  IMAD R42, R42, R50.reuse, RZ ;  /* 0x000000322a2a7224 */ /* 0x081fe200078e02ff */
[----:B------:R-:W-:Y:S01]  /*69b0*/  SHF.R.U32.HI R10, RZ, 0x8, R25 ;  /* 0x00000008ff0a7819 */ /* 0x000fe20000011619 */
[-C--:B------:R-:W-:Y:S01]  /*69c0*/  IMAD R41, R41, R50.reuse, RZ ;  /* 0x0000003229297224 */ /* 0x080fe200078e02ff */
[----:B------:R-:W-:Y:S01]  /*69d0*/  SHF.R.U32.HI R6, RZ, 0x8, R17 ;  /* 0x00000008ff067819 */ /* 0x000fe20000011611 */
[-C--:B------:R-:W-:Y:S01]  /*69e0*/  IMAD R40, R40, R50.reuse, RZ ;  /* 0x0000003228287224 */ /* 0x080fe200078e02ff */
[----:B------:R-:W-:Y:S01]  /*69f0*/  LOP3.LUT R8, R8, 0xffff, RZ, 0xc0, !PT ;  /* 0x0000ffff08087812 */ /* 0x000fe200078ec0ff */
[-C--:B------:R-:W-:Y:S01]  /*6a00*/  IMAD R37, R37, R50.reuse, RZ ;  /* 0x0000003225257224 */ /* 0x080fe200078e02ff */
[----:B------:R-:W-:Y:S01]  /*6a10*/  LOP3.LUT R9, R9, 0xffff, RZ, 0xc0, !PT ;  /* 0x0000ffff09097812 */ /* 0x000fe200078ec0ff */
[-C--:B------:R-:W-:Y:S01]  /*6a20*/  IMAD R36, R36, R50.reuse, RZ ;  /* 0x0000003224247224 */ /* 0x080fe200078e02ff */
[----:B------:R-:W-:Y:S01]  /*6a30*/  LOP3.LUT R10, R10, 0xffff, RZ, 0xc0, !PT ;  /* 0x0000ffff0a0a7812 */ /* 0x000fe200078ec0ff */
[-C--:B------:R-:W-:Y:S01]  /*6a40*/  IMAD R39, R39, R50.reuse, RZ ;  /* 0x0000003227277224 */ /* 0x080fe200078e02ff */
[----:B------:R-:W-:Y:S01]  /*6a50*/  LOP3.LUT R14, R6, 0xffff, RZ, 0xc0, !PT ;  /* 0x0000ffff060e7812 */ /* 0x000fe200078ec0ff */
[----:B------:R-:W-:Y:S01]  /*6a60*/  FADD R6, R4, -1 ;  /* 0xbf80000004067421 */ /* 0x000fe20000000000 */
[----:B------:R-:W-:Y:S01]  /*6a70*/  PRMT R17, R8, 0x3340, R1 ;  /* 0x0000334008117816 */ /* 0x000fe20000000001 */
[----:B------:R-:W-:Y:S01]  /*6a80*/  IMAD R38, R38, R50, RZ ;  /* 0x0000003226267224 */ /* 0x000fe200078e02ff */
[----:B------:R-:W-:-:S02]  /*6a90*/  PRMT R20, R9, 0x3340, R10 ;  /* 0x0000334009147816 */ /* 0x000fc4000000000a */
[----:B------:R-:W-:Y:S02]  /*6aa0*/  SHF.R.U32.HI R8, RZ, 0x8, R27 ;  /* 0x00000008ff087819 */ /* 0x000fe4000001161b */
[----:B------:R-:W-:Y:S02]  /*6ab0*/  SHF.R.U32.HI R4, RZ, 0x8, R22 ;  /* 0x00000008ff047819 */ /* 0x000fe40000011616 */
[----:B------:R-:W-:Y:S01]  /*6ac0*/  F2FP.SATFINITE.E4M3.F32.PACK_AB_MERGE_C R32, R33, R32, RZ ;  /* 0x000000202120723e */ /* 0x000fe200048070ff */
[----:B------:R-:W-:Y:S01]  /*6ad0*/  IMAD.MOV.U32 R33, RZ, RZ, 0x3dc6b27f ;  /* 0x3dc6b27fff217424 */ /* 0x000fe200078e00ff */
[----:B------:R-:W-:Y:S02]  /*6ae0*/  LOP3.LUT R7, R7, 0xffff, RZ, 0xc0, !PT ;  /* 0x0000ffff07077812 */ /* 0x000fe400078ec0ff */
[----:B------:R-:W-:Y:S02]  /*6af0*/  SHF.R.U32.HI R9, RZ, 0x8, R29 ;  /* 0x00000008ff097819 */ /* 0x000fe4000001161d */
[----:B------:R-:W-:-:S02]  /*6b00*/  SHF.R.U32.HI R10, RZ, 0x8, R31 ;  /* 0x00000008ff0a7819 */ /* 0x000fc4000001161f */
[----:B------:R-:W-:Y:S02]  /*6b10*/  LOP3.LUT R8, R8, 0xffff, RZ, 0xc0, !PT ;  /* 0x0000ffff08087812 */ /* 0x000fe400078ec0ff */
[----:B------:R-:W-:Y:S02]  /*6b20*/  LOP3.LUT R23, R4, 0xffff, RZ, 0xc0, !PT ;  /* 0x0000ffff04177812 */ /* 0x000fe400078ec0ff */
[----:B------:R-:W-:Y:S01]  /*6b30*/  PRMT R14, R14, 0x3340, R7 ;  /* 0x000033400e0e7816 */ /* 0x000fe20000000007 */
[----:B------:R-:W-:Y:S01]  /*6b40*/  FFMA.FTZ R7, R6, R33, -0.16845393180847167969 ;  /* 0xbe2c7f3006077423 */ /* 0x000fe20000010021 */
[----:B------:R-:W-:Y:S02]  /*6b50*/  LOP3.LUT R9, R9, 0xffff, RZ, 0xc0, !PT ;  /* 0x0000ffff09097812 */ /* 0x000fe400078ec0ff */
[----:B------:R-:W-:Y:S01]  /*6b60*/  LOP3.LUT R10, R10, 0xffff, RZ, 0xc0, !PT ;  /* 0x0000ffff0a0a7812 */ /* 0x000fe200078ec0ff */
[----:B------:R-:W-:Y:S01]  /*6b70*/  FFMA.FTZ R7, R6, R7, 0.1716887056827545166 ;  /* 0x3e2fcf2a06077423 */ /* 0x000fe20000010007 */
[----:B------:R-:W-:-:S02]  /*6b80*/  PRMT R8, R23, 0x3340, R8 ;  /* 0x0000334017087816 */ /* 0x000fc40000000008 */
[----:B------:R-:W-:Y:S01]  /*6b90*/  F2FP.SATFINITE.E4M3.F32.PACK_AB_MERGE_C R34, R35, R34, RZ ;  /* 0x000000222322723e */ /* 0x000fe200048070ff */
[----:B------:R-:W-:Y:S01]  /*6ba0*/  FFMA.FTZ R7, R6, R7, -0.17900948226451873779 ;  /* 0xbe374e4306077423 */ /* 0x000fe20000010007 */
[----:B------:R-:W-:Y:S02]  /*6bb0*/  PRMT R9, R9, 0x3340, R0 ;  /* 0x0000334009097816 */ /* 0x000fe40000000000 */
[----:B------:R-:W-:Y:S01]  /*6bc0*/  PRMT R23, R10, 0x3340, R1 ;  /* 0x000033400a177816 */ /* 0x000fe20000000001 */
[----:B------:R-:W-:Y:S01]  /*6bd0*/  FFMA.FTZ R7, R6, R7, 0.20512372255325317383 ;  /* 0x3e520bf406077423 */ /* 0x000fe20000010007 */
[----:B------:R-:W-:Y:S02]  /*6be0*/  PRMT R13, R12, 0x5410, R13 ;  /* 0x000054100c0d7816 */ /* 0x000fe4000000000d */
[----:B------:R-:W-:Y:S01]  /*6bf0*/  LOP3.LUT R16, R16, 0xffff, RZ, 0xc0, !PT ;  /* 0x0000ffff10107812 */ /* 0x000fe200078ec0ff */
[----:B------:R-:W-:Y:S01]  /*6c00*/  FFMA.FTZ R7, R6, R7, -0.24046532809734344482 ;  /* 0xbe763c8b06077423 */ /* 0x000fe20000010007 */
[----:B------:R-:W-:-:S02]  /*6c10*/  LOP3.LUT R18, R18, 0xffff, RZ, 0xc0, !PT ;  /* 0x0000ffff12127812 */ /* 0x000fc400078ec0ff */
[----:B------:R-:W-:Y:S01]  /*6c20*/  PRMT R17, R14, 0x5410, R17 ;  /* 0x000054100e117816 */ /* 0x000fe20000000011 */
[----:B------:R-:W-:Y:S01]  /*6c30*/  FFMA.FTZ R7, R6, R7, 0.28857114911079406738 ;  /* 0x3e93bf9906077423 */ /* 0x000fe20000010007 */
[----:B------:R-:W-:Y:S02]  /*6c40*/  LOP3.LUT R32, R32, 0xffff, RZ, 0xc0, !PT ;  /* 0x0000ffff20207812 */ /* 0x000fe400078ec0ff */
[----:B------:R-:W-:Y:S01]  /*6c50*/  PRMT R9, R20, 0x5410, R9 ;  /* 0x0000541014097816 */ /* 0x000fe20000000009 */
[----:B------:R-:W-:Y:S01]  /*6c60*/  FFMA.FTZ R7, R6, R7, -0.36067417263984680176 ;  /* 0xbeb8aa4906077423 */ /* 0x000fe20000010007 */
[----:B------:R-:W-:Y:S02]  /*6c70*/  PRMT R23, R8, 0x5410, R23 ;  /* 0x0000541008177816 */ /* 0x000fe40000000017 */
[----:B------:R-:W-:Y:S01]  /*6c80*/  LOP3.LUT R34, R34, 0xffff, RZ, 0xc0, !PT ;  /* 0x0000ffff22227812 */ /* 0x000fe200078ec0ff */
[----:B------:R-:W-:Y:S01]  /*6c90*/  FFMA.FTZ R7, R6, R7, 0.48089820146560668945 ;  /* 0x3ef6384a06077423 */ /* 0x000fe20000010007 */
[----:B------:R-:W-:-:S02]  /*6ca0*/  PRMT R12, R11, 0x4210, R16 ;  /* 0x000042100b0c7816 */ /* 0x000fc40000000010 */
[----:B------:R-:W-:Y:S01]  /*6cb0*/  PRMT R13, R13, 0x5210, R16 ;  /* 0x000052100d0d7816 */ /* 0x000fe20000000010 */
[C---:B------:R-:W-:Y:S01]  /*6cc0*/  FFMA.FTZ R7, R6.reuse, R7, -0.72134751081466674805 ;  /* 0xbf38aa3b06077423 */ /* 0x040fe20000010007 */
[--C-:B------:R-:W-:Y:S02]  /*6cd0*/  PRMT R14, R15, 0x4210, R18.reuse ;  /* 0x000042100f0e7816 */ /* 0x100fe40000000012 */
[----:B------:R-:W-:Y:S01]  /*6ce0*/  PRMT R15, R17, 0x5210, R18 ;  /* 0x00005210110f7816 */ /* 0x000fe20000000012 */
[C---:B------:R-:W-:Y:S01]  /*6cf0*/  FMUL R7, R6.reuse, R7 ;  /* 0x0000000706077220 */ /* 0x040fe20000400000 */
[--C-:B------:R-:W-:Y:S02]  /*6d00*/  PRMT R16, R19, 0x4210, R32.reuse ;  /* 0x0000421013107816 */ /* 0x100fe40000000020 */
[----:B------:R-:W-:Y:S01]  /*6d10*/  PRMT R17, R9, 0x5210, R32 ;  /* 0x0000521009117816 */ /* 0x000fe20000000020 */
[----:B----4-:R0:W-:Y:S01]  /*6d20*/  STSM.16.M88.4 [R46], R12 ;  /* 0x0000000c2e007844 */ /* 0x0101e20000000200 */
[--C-:B------:R-:W-:Y:S01]  /*6d30*/  PRMT R18, R21, 0x4210, R34.reuse ;  /* 0x0000421015127816 */ /* 0x100fe20000000022 */
[----:B------:R-:W-:Y:S01]  /*6d40*/  FMUL R7, R6, R7 ;  /* 0x0000000706077220 */ /* 0x000fe20000400000 */
[----:B------:R-:W-:-:S02]  /*6d50*/  PRMT R19, R23, 0x5210, R34 ;  /* 0x0000521017137816 */ /* 0x000fc40000000022 */
[----:B------:R-:W-:Y:S01]  /*6d60*/  FSEL R4, RZ, -23, P3 ;  /* 0xc1b80000ff047808 */ /* 0x000fe20001800000 */
[----:B------:R-:W-:Y:S01]  /*6d70*/  FFMA.FTZ R7, R6, 1.4426950216293334961, R7 ;  /* 0x3fb8aa3b06077823 */ /* 0x000fe20000010007 */
[----:B------:R-:W-:Y:S01]  /*6d80*/  I2FP.F32.S32 R5, R5 ;  /* 0x0000000500057245 */ /* 0x000fe20000201400 */
[----:B------:R3:W-:Y:S01]  /*6d90*/  STSM.16.M88.4 [R46+0x400], R16 ;  /* 0x000400102e007844 */ /* 0x0007e20000000200 */
[----:B------:R-:W-:Y:S03]  /*6da0*/  BAR.SYNC.DEFER_BLOCKING 0x0 ;  /* 0x0000000000007b1d */ /* 0x000fe60000010000 */
[----:B------:R-:W-:Y:S01]  /*6db0*/  FFMA.FTZ R4, R5, 1.1920928955078125e-07, R4 ;  /* 0x3400000005047823 */ /* 0x000fe20000010004 */
[----:B------:R-:W-:Y:S02]  /*6dc0*/  SHF.R.U32.HI R5, RZ, 0x2, R44 ;  /* 0x00000002ff057819 */ /* 0x000fe4000001162c */
[----:B------:R-:W-:Y:S01]  /*6dd0*/  ISETP.GE.U32.AND P0, PT, R52, 0x7f800000, PT ;  /* 0x7f8000003400780c */ /* 0x000fe20003f06070 */
[----:B0-----:R-:W-:Y:S01]  /*6de0*/  FADD R12, R4, R7 ;  /* 0x00000007040c7221 */ /* 0x001fe20000000000 */
[----:B------:R-:W-:-:S04]  /*6df0*/  LOP3.LUT R13, R5, 0x38, RZ, 0xc0, !PT ;  /* 0x00000038050d7812 */ /* 0x000fc800078ec0ff */
[----:B------:R-:W-:Y:S01]  /*6e00*/  LOP3.LUT R62, R13, 0x1f, R44, 0xf8, !PT ;  /* 0x0000001f0d3e7812 */ /* 0x000fe200078ef82c */
[----:B------:R-:W-:Y:S01]  /*6e10*/  IMAD R13, R43, UR5, RZ ;  /* 0x000000052b0d7c24 */ /* 0x000fe2000f8e02ff */
[----:B------:R-:W-:-:S05]  /*6e20*/  USHF.R.S32.HI UR5, URZ, 0x1f, UR4 ;  /* 0x0000001fff057899 */ /* 0x000fca0008011404 */
[----:B------:R-:W-:-:S04]  /*6e30*/  @P0 IMAD.MOV.U32 R14, RZ, RZ, 0x7f800000 ;  /* 0x7f800000ff0e0424 */ /* 0x000fc800078e00ff */
[----:B------:R-:W-:Y:S01]  /*6e40*/  @P0 FFMA.FTZ R12, R52, R14, +INF ;  /* 0x7f800000340c0423 */ /* 0x000fe2000001000e */
[C---:B------:R-:W-:Y:S01]  /*6e50*/  IMAD.SHL.U32 R14, R62.reuse, 0x8, RZ ;  /* 0x000000083e0e7824 */ /* 0x040fe200078e00ff */
[----:B------:R-:W0:Y:S01]  /*6e60*/  LDSM.16.M88.4 R8, [R49] ;  /* 0x000000003108783b */ /* 0x000e220000000200 */
[----:B------:R-:W-:Y:S02]  /*6e70*/  IMAD.SHL.U32 R62, R62, 0x10, RZ ;  /* 0x000000103e3e7824 */ /* 0x000fe400078e00ff */
[----:B------:R-:W-:Y:S01]  /*6e80*/  FSEL R12, R12, -INF , P2 ;  /* 0xff8000000c0c7808 */ /* 0x000fe20001000000 */
[----:B------:R-:W4:Y:S01]  /*6e90*/  LDSM.16.M88.4 R4, [R49+0x800] ;  /* 0x000800003104783b */ /* 0x000f220000000200 */
[----:B------:R-:W-:Y:S02]  /*6ea0*/  LOP3.LUT R15, R14, 0xc0, RZ, 0xc0, !PT ;  /* 0x000000c00e0f7812 */ /* 0x000fe400078ec0ff */
[----:B--2---:R-:W-:Y:S01]  /*6eb0*/  IADD3 R58, P0, P2, R13, UR4, R58 ;  /* 0x000000040d3a7c10 */ /* 0x004fe2000fa1e03a */
[----:B------:R-:W-:Y:S01]  /*6ec0*/  FFMA R139, R12, 0.69314718246459960938, R139 ;  /* 0x3f3172180c8b7823 */ /* 0x000fe2000000008b */
[----:B------:R-:W-:Y:S01]  /*6ed0*/  SHF.R.S32.HI R14, RZ, 0x1f, R13 ;  /* 0x0000001fff0e7819 */ /* 0x000fe2000001140d */
[----:B------:R-:W2:Y:S01]  /*6ee0*/  LDCU UR4, c[0x0][0x3ec] ;  /* 0x00007d80ff0477ac */ /* 0x000ea20008000800 */
[----:B------:R-:W-:Y:S01]  /*6ef0*/  IADD3 R64, PT, PT, R15, UR14, R48 ;  /* 0x0000000e0f407c10 */ /* 0x000fe2000fffe030 */
[----:B------:R-:W-:Y:S01]  /*6f00*/  IMAD R15, R50, 0x4, R42 ;  /* 0x00000004320f7824 */ /* 0x000fe200078e022a */
[----:B------:R-:W-:-:S02]  /*6f10*/  IADD3.X R66, PT, PT, R14, UR5, R59, P0, P2 ;  /* 0x000000050e427c10 */ /* 0x000fc400087e443b */
[-C--:B------:R-:W-:Y:S01]  /*6f20*/  IADD3 R12, P0, PT, R42, R58.reuse, RZ ;  /* 0x0000003a2a0c7210 */ /* 0x080fe20007f1e0ff */
[----:B---3--:R-:W-:Y:S01]  /*6f30*/  IMAD R16, R50, 0x4, R15 ;  /* 0x0000000432107824 */ /* 0x008fe200078e020f */
[C---:B------:R-:W-:Y:S02]  /*6f40*/  IADD3 R14, P2, PT, R15.reuse, R58, RZ ;  /* 0x0000003a0f0e7210 */ /* 0x040fe40007f5e0ff */
[-C--:B------:R-:W-:Y:S02]  /*6f50*/  LEA.HI.X.SX32 R13, R42, R66.reuse, 0x1, P0 ;  /* 0x000000422a0d7211 */ /* 0x080fe400000f0eff */
[----:B------:R-:W-:Y:S02]  /*6f60*/  LEA.HI.X.SX32 R15, R15, R66, 0x1, P2 ;  /* 0x000000420f0f7211 */ /* 0x000fe400010f0eff */
[-C--:B------:R-:W-:Y:S02]  /*6f70*/  IADD3 R34, P3, PT, R37, R58.reuse, RZ ;  /* 0x0000003a25227210 */ /* 0x080fe40007f7e0ff */
[----:B------:R-:W-:-:S02]  /*6f80*/  IADD3 R44, P2, PT, R36, R58, RZ ;  /* 0x0000003a242c7210 */ /* 0x000fc40007f5e0ff */
[----:B------:R-:W-:Y:S01]  /*6f90*/  IADD3 R18, P5, PT, R39, R58, RZ ;  /* 0x0000003a27127210 */ /* 0x000fe20007fbe0ff */
[----:B--2---:R-:W-:Y:S01]  /*6fa0*/  UIMAD UR4, UR13, UR4, URZ ;  /* 0x000000040d0472a4 */ /* 0x004fe2000f8e02ff */
[-C--:B------:R-:W-:Y:S02]  /*6fb0*/  LEA.HI.X.SX32 R35, R37, R66.reuse, 0x1, P3 ;  /* 0x0000004225237211 */ /* 0x080fe400018f0eff */
[----:B------:R-:W-:Y:S01]  /*6fc0*/  LEA.HI.X.SX32 R45, R36, R66, 0x1, P2 ;  /* 0x00000042242d7211 */ /* 0x000fe200010f0eff */
[----:B------:R-:W-:Y:S01]  /*6fd0*/  USHF.L.U32 UR6, UR4, 0x2, URZ ;  /* 0x0000000204067899 */ /* 0x000fe200080006ff */
[----:B------:R-:W-:Y:S01]  /*6fe0*/  IADD3 R26, P4, PT, R38, R58, RZ ;  /* 0x0000003a261a7210 */ /* 0x000fe20007f9e0ff */
[----:B------:R-:W-:Y:S01]  /*6ff0*/  UIMAD.WIDE UR4, UR4, 0x4, URZ ;  /* 0x00000004040478a5 */ /* 0x000fe2000f8e02ff */
[----:B------:R-:W-:Y:S02]  /*7000*/  LOP3.LUT R62, R62, 0xf0, RZ, 0xc0, !PT ;  /* 0x000000f03e3e7812 */ /* 0x000fe400078ec0ff */
[----:B------:R-:W-:-:S02]  /*7010*/  LEA.HI.X.SX32 R27, R38, R66, 0x1, P4 ;  /* 0x00000042261b7211 */ /* 0x000fc400020f0eff */
[C---:B0-----:R-:W-:Y:S02]  /*7020*/  PRMT R19, R8.reuse, 0x7770, RZ ;  /* 0x0000777008137816 */ /* 0x041fe400000000ff */
[C---:B------:R-:W-:Y:S02]  /*7030*/  PRMT R21, R8.reuse, 0x7771, RZ ;  /* 0x0000777108157816 */ /* 0x040fe400000000ff */
[C---:B------:R-:W-:Y:S01]  /*7040*/  PRMT R23, R8.reuse, 0x7772, RZ ;  /* 0x0000777208177816 */ /* 0x040fe200000000ff */
[----:B------:R0:W-:Y:S01]  /*7050*/  STG.E.U8 desc[UR32][R12.64], R19 ;  /* 0x000000130c007986 */ /* 0x0001e2000c101120 */
[----:B------:R-:W-:Y:S02]  /*7060*/  PRMT R63, R8, 0x7773, RZ ;  /* 0x00007773083f7816 */ /* 0x000fe400000000ff */
[----:B------:R-:W-:Y:S01]  /*7070*/  IADD3 R8, P0, PT, R16, R58, RZ ;  /* 0x0000003a10087210 */ /* 0x000fe20007f1e0ff */
[----:B------:R2:W-:Y:S01]  /*7080*/  STG.E.U8 desc[UR32][R14.64], R21 ;  /* 0x000000150e007986 */ /* 0x0005e2000c101120 */
[----:B------:R-:W-:-:S02]  /*7090*/  PRMT R65, R9, 0x7770, RZ ;  /* 0x0000777009417816 */ /* 0x000fc400000000ff */
[C---:B------:R-:W-:Y:S02]  /*70a0*/  PRMT R67, R9.reuse, 0x7771, RZ ;  /* 0x0000777109437816 */ /* 0x040fe400000000ff */
[C---:B------:R-:W-:Y:S02]  /*70b0*/  PRMT R69, R9.reuse, 0x7772, RZ ;  /* 0x0000777209457816 */ /* 0x040fe400000000ff */
[----:B------:R-:W-:Y:S02]  /*70c0*/  PRMT R71, R9, 0x7773, RZ ;  /* 0x0000777309477816 */ /* 0x000fe400000000ff */
[----:B------:R-:W-:Y:S01]  /*70d0*/  LEA.HI.X.SX32 R9, R16, R66, 0x1, P0 ;  /* 0x0000004210097211 */ /* 0x000fe200000f0eff */
[----:B------:R-:W-:Y:S01]  /*70e0*/  IMAD R16, R50, 0x8, R16 ;  /* 0x0000000832107824 */ /* 0x000fe200078e0210 */
[C---:B-1--4-:R-:W-:Y:S02]  /*70f0*/  PRMT R113, R7.reuse, 0x7770, RZ ;  /* 0x0000777007717816 */ /* 0x052fe400000000ff */
[C---:B------:R-:W-:Y:S01]  /*7100*/  PRMT R115, R7.reuse, 0x7771, RZ ;  /* 0x0000777107737816 */ /* 0x040fe200000000ff */
[----:B------:R1:W-:Y:S01]  /*7110*/  STG.E.U8 desc[UR32][R8.64], R23 ;  /* 0x0000001708007986 */ /* 0x0003e2000c101120 */
[----:B------:R-:W-:-:S02]  /*7120*/  PRMT R117, R7, 0x7772, RZ ;  /* 0x0000777207757816 */ /* 0x000fc400000000ff */
[----:B------:R-:W-:Y:S01]  /*7130*/  PRMT R119, R7, 0x7773, RZ ;  /* 0x0000777307777816 */ /* 0x000fe200000000ff */
[C---:B------:R-:W-:Y:S01]  /*7140*/  IMAD R7, R50.reuse, 0x4, R16 ;  /* 0x0000000432077824 */ /* 0x040fe200078e0210 */
[C---:B------:R-:W-:Y:S02]  /*7150*/  PRMT R97, R5.reuse, 0x7770, RZ ;  /* 0x0000777005617816 */ /* 0x040fe400000000ff */
[C---:B------:R-:W-:Y:S01]  /*7160*/  PRMT R99, R5.reuse, 0x7771, RZ ;  /* 0x0000777105637816 */ /* 0x040fe200000000ff */
[C---:B------:R-:W-:Y:S01]  /*7170*/  IMAD R17, R50.reuse, 0x4, R7 ;  /* 0x0000000432117824 */ /* 0x040fe200078e0207 */
[C---:B------:R-:W-:Y:S02]  /*7180*/  PRMT R101, R5.reuse, 0x7772, RZ ;  /* 0x0000777205657816 */ /* 0x040fe400000000ff */
[----:B------:R-:W-:Y:S01]  /*7190*/  PRMT R103, R5, 0x7773, RZ ;  /* 0x0000777305677816 */ /* 0x000fe200000000ff */
[----:B0-----:R-:W-:Y:S01]  /*71a0*/  IMAD R13, R50, 0x8, R17 ;  /* 0x00000008320d7824 */ /* 0x001fe200078e0211 */
[----:B------:R-:W-:Y:S01]  /*71b0*/  PRMT R89, R4, 0x7770, RZ ;  /* 0x0000777004597816 */ /* 0x000fe200000000ff */
[----:B------:R-:W-:Y:S01]  /*71c0*/  IMAD R5, R2, R50, RZ ;  /* 0x0000003202057224 */ /* 0x000fe200078e02ff */
[----:B------:R-:W-:Y:S01]  /*71d0*/  PRMT R91, R4, 0x7771, RZ ;  /* 0x00007771045b7816 */ /* 0x000fe200000000ff */
[----:B--2---:R-:W-:Y:S01]  /*71e0*/  IMAD R15, R50, 0x4, R13 ;  /* 0x00000004320f7824 */ /* 0x004fe200078e020d */
[----:B------:R-:W-:-:S02]  /*71f0*/  PRMT R93, R4, 0x7772, RZ ;  /* 0x00007772045d7816 */ /* 0x000fc400000000ff */
[----:B------:R-:W-:Y:S01]  /*7200*/  PRMT R95, R4, 0x7773, RZ ;  /* 0x00007773045f7816 */ /* 0x000fe200000000ff */
[----:B------:R-:W-:Y:S01]  /*7210*/  IMAD R21, R50, 0x4, R15 ;  /* 0x0000000432157824 */ /* 0x000fe200078e020f */
[----:B------:R-:W-:Y:S01]  /*7220*/  IADD3 R2, P0, PT, R41, R58, RZ ;  /* 0x0000003a29027210 */ /* 0x000fe20007f1e0ff */
[----:B------:R-:W-:Y:S01]  /*7230*/  IMAD R4, R3, R50, RZ ;  /* 0x0000003203047224 */ /* 0x000fe200078e02ff */
[----:B------:R-:W-:Y:S01]  /*7240*/  PRMT R73, R10, 0x7770, RZ ;  /* 0x000077700a497816 */ /* 0x000fe200000000ff */
[----:B-1----:R-:W-:Y:S01]  /*7250*/  IMAD R23, R50, 0x8, R21 ;  /* 0x0000000832177824 */ /* 0x002fe200078e0215 */
[C---:B------:R-:W-:Y:S02]  /*7260*/  PRMT R75, R10.reuse, 0x7771, RZ ;  /* 0x000077710a4b7816 */ /* 0x040fe400000000ff */
[----:B------:R-:W-:Y:S01]  /*7270*/  PRMT R77, R10, 0x7772, RZ ;  /* 0x000077720a4d7816 */ /* 0x000fe200000000ff */
[----:B------:R-:W-:Y:S01]  /*7280*/  IMAD R24, R50, 0x4, R23 ;  /* 0x0000000432187824 */ /* 0x000fe200078e0217 */
[----:B------:R-:W-:-:S02]  /*7290*/  PRMT R79, R10, 0x7773, RZ ;  /* 0x000077730a4f7816 */ /* 0x000fc400000000ff */
[----:B------:R-:W-:Y:S01]  /*72a0*/  IADD3 R10, P6, PT, R40, R58, RZ ;  /* 0x0000003a280a7210 */ /* 0x000fe20007fde0ff */
[----:B------:R-:W-:Y:S01]  /*72b0*/  IMAD R25, R50, 0x4, R24 ;  /* 0x0000000432197824 */ /* 0x000fe200078e0218 */
[----:B------:R-:W-:Y:S02]  /*72c0*/  LEA.HI.X.SX32 R3, R41, R66, 0x1, P0 ;  /* 0x0000004229037211 */ /* 0x000fe400000f0eff */
[----:B------:R-:W-:Y:S01]  /*72d0*/  IADD3 R52, P0, PT, R4, R58, RZ ;  /* 0x0000003a04347210 */ /* 0x000fe20007f1e0ff */
[C---:B------:R-:W-:Y:S01]  /*72e0*/  IMAD R29, R50.reuse, 0x8, R25 ;  /* 0x00000008321d7824 */ /* 0x040fe200078e0219 */
[C---:B------:R-:W-:Y:S01]  /*72f0*/  PRMT R81, R11.reuse, 0x7770, RZ ;  /* 0x000077700b517816 */ /* 0x040fe200000000ff */
[----:B------:R0:W-:Y:S01]  /*7300*/  STG.E.U8 desc[UR32][R2.64], R63 ;  /* 0x0000003f02007986 */ /* 0x0001e2000c101120 */
[C---:B------:R-:W-:Y:S01]  /*7310*/  PRMT R83, R11.reuse, 0x7771, RZ ;  /* 0x000077710b537816 */ /* 0x040fe200000000ff */
[----:B------:R-:W-:Y:S01]  /*7320*/  IMAD R31, R50, 0x4, R29 ;  /* 0x00000004321f7824 */ /* 0x000fe200078e021d */
[----:B------:R-:W-:-:S02]  /*7330*/  PRMT R85, R11, 0x7772, RZ ;  /* 0x000077720b557816 */ /* 0x000fc400000000ff */
[----:B------:R-:W-:Y:S01]  /*7340*/  PRMT R87, R11, 0x7773, RZ ;  /* 0x000077730b577816 */ /* 0x000fe200000000ff */
[----:B------:R-:W-:Y:S01]  /*7350*/  IMAD R33, R50, 0x4, R31 ;  /* 0x0000000432217824 */ /* 0x000fe200078e021f */
[----:B------:R-:W-:Y:S02]  /*7360*/  LEA.HI.X.SX32 R11, R40, R66, 0x1, P6 ;  /* 0x00000042280b7211 */ /* 0x000fe400030f0eff */
[----:B------:R-:W-:Y:S01]  /*7370*/  IADD3 R60, P6, PT, R5, R58, RZ ;  /* 0x0000003a053c7210 */ /* 0x000fe20007fde0ff */
[----:B------:R-:W-:Y:S01]  /*7380*/  IMAD R37, R50, 0x8, R33 ;  /* 0x0000000832257824 */ /* 0x000fe200078e0221 */
[----:B------:R-:W-:Y:S01]  /*7390*/  LEA.HI.X.SX32 R53, R4, R66, 0x1, P0 ;  /* 0x0000004204357211 */ /* 0x000fe200000f0eff */
[----:B0-----:R-:W-:Y:S01]  /*73a0*/  IMAD.SHL.U32 R3, R43, 0x4, RZ ;  /* 0x000000042b037824 */ /* 0x001fe200078e00ff */
[C---:B------:R-:W-:Y:S02]  /*73b0*/  PRMT R105, R6.reuse, 0x7770, RZ ;  /* 0x0000777006697816 */ /* 0x040fe400000000ff */
[----:B------:R-:W-:-:S02]  /*73c0*/  PRMT R107, R6, 0x7771, RZ ;  /* 0x00007771066b7816 */ /* 0x000fc400000000ff */
[C---:B------:R-:W-:Y:S02]  /*73d0*/  PRMT R109, R6.reuse, 0x7772, RZ ;  /* 0x00007772066d7816 */ /* 0x040fe400000000ff */
[----:B------:R-:W-:Y:S02]  /*73e0*/  PRMT R111, R6, 0x7773, RZ ;  /* 0x00007773066f7816 */ /* 0x000fe400000000ff */
[-C--:B------:R-:W-:Y:S02]  /*73f0*/  IADD3 R4, P0, PT, R16, R58.reuse, RZ ;  /* 0x0000003a10047210 */ /* 0x080fe40007f1e0ff */
[----:B------:R-:W-:Y:S02]  /*7400*/  IADD3 R6, P2, PT, R7, R58, RZ ;  /* 0x0000003a07067210 */ /* 0x000fe40007f5e0ff */
[-C--:B------:R-:W-:Y:S01]  /*7410*/  LEA.HI.X.SX32 R19, R39, R66.reuse, 0x1, P5 ;  /* 0x0000004227137211 */ /* 0x080fe200028f0eff */
[----:B------:R-:W-:Y:S01]  /*7420*/  IMAD R39, R50, 0x4, R37 ;  /* 0x0000000432277824 */ /* 0x000fe200078e0225 */
[----:B------:R-:W-:-:S02]  /*7430*/  LEA.HI.X.SX32 R61, R5, R66, 0x1, P6 ;  /* 0x00000042053d7211 */ /* 0x000fc400030f0eff */
[-C--:B------:R-:W-:Y:S01]  /*7440*/  LEA.HI.X.SX32 R5, R16, R66.reuse, 0x1, P0 ;  /* 0x0000004210057211 */ /* 0x080fe200000f0eff */
[C---:B------:R-:W-:Y:S01]  /*7450*/  IMAD R41, R50.reuse, 0x4, R39 ;  /* 0x0000000432297824 */ /* 0x040fe200078e0227 */
[----:B------:R-:W-:Y:S02]  /*7460*/  LEA.HI.X.SX32 R7, R7, R66, 0x1, P2 ;  /* 0x0000004207077211 */ /* 0x000fe400010f0eff */
[-C--:B------:R-:W-:Y:S01]  /*7470*/  IADD3 R8, P0, PT, R17, R58.reuse, RZ ;  /* 0x0000003a11087210 */ /* 0x080fe20007f1e0ff */
[C---:B------:R-:W-:Y:S01]  /*7480*/  IMAD R42, R50.reuse, 0x8, R41 ;  /* 0x00000008322a7824 */ /* 0x040fe200078e0229 */
[-C--:B------:R-:W-:Y:S01]  /*7490*/  IADD3 R12, P2, PT, R13, R58.reuse, RZ ;  /* 0x0000003a0d0c7210 */ /* 0x080fe20007f5e0ff */
[----:B------:R-:W-:Y:S01]  /*74a0*/  STG.E.U8 desc[UR32][R4.64], R65 ;  /* 0x0000004104007986 */ /* 0x000fe2000c101120 */
[----:B------:R-:W-:Y:S01]  /*74b0*/  IADD3 R14, P3, PT, R15, R58, RZ ;  /* 0x0000003a0f0e7210 */ /* 0x000fe20007f7e0ff */
[C---:B------:R-:W-:Y:S01]  /*74c0*/  IMAD R49, R50.reuse, 0x4, R42 ;  /* 0x0000000432317824 */ /* 0x040fe200078e022a */
[-C--:B------:R-:W-:Y:S01]  /*74d0*/  LEA.HI.X.SX32 R9, R17, R66.reuse, 0x1, P0 ;  /* 0x0000004211097211 */ /* 0x080fe200000f0eff */
[----:B------:R0:W-:Y:S01]  /*74e0*/  STG.E.U8 desc[UR32][R6.64], R67 ;  /* 0x0000004306007986 */ /* 0x0001e2000c101120 */
[----:B------:R-:W-:Y:S01]  /*74f0*/  LEA.HI.X.SX32 R13, R13, R66, 0x1, P2 ;  /* 0x000000420d0d7211 */ /* 0x000fe200010f0eff */
[C---:B------:R-:W-:Y:S01]  /*7500*/  IMAD R51, R50.reuse, 0x4, R49 ;  /* 0x0000000432337824 */ /* 0x040fe200078e0231 */
[----:B------:R-:W-:Y:S01]  /*7510*/  IADD3 R16, P0, PT, R21, R58, RZ ;  /* 0x0000003a15107210 */ /* 0x000fe20007f1e0ff */
[----:B------:R-:W-:Y:S01]  /*7520*/  STG.E.U8 desc[UR32][R8.64], R69 ;  /* 0x0000004508007986 */ /* 0x000fe2000c101120 */
[----:B------:R-:W-:Y:S01]  /*7530*/  LEA.HI.X.SX32 R15, R15, R66, 0x1, P3 ;  /* 0x000000420f0f7211 */ /* 0x000fe200018f0eff */
[----:B------:R-:W-:Y:S01]  /*7540*/  IMAD R55, R50, 0x8, R51 ;  /* 0x0000000832377824 */ /* 0x000fe200078e0233 */
[-C--:B------:R-:W-:Y:S01]  /*7550*/  IADD3 R20, P2, PT, R23, R58.reuse, RZ ;  /* 0x0000003a17147210 */ /* 0x080fe20007f5e0ff */
[----:B------:R-:W-:Y:S01]  /*7560*/  STG.E.U8 desc[UR32][R10.64], R71 ;  /* 0x000000470a007986 */ /* 0x000fe2000c101120 */
[----:B------:R-:W-:Y:S01]  /*7570*/  IADD3 R22, P3, PT, R24, R58, RZ ;  /* 0x0000003a18167210 */ /* 0x000fe20007f7e0ff */
[----:B------:R-:W-:Y:S01]  /*7580*/  IMAD R57, R50, 0x4, R55 ;  /* 0x0000000432397824 */ /* 0x000fe200078e0237 */
[-C--:B------:R-:W-:Y:S01]  /*7590*/  LEA.HI.X.SX32 R17, R21, R66.reuse, 0x1, P0 ;  /* 0x0000004215117211 */ /* 0x080fe200000f0eff */
[----:B------:R-:W-:Y:S01]  /*75a0*/  STG.E.U8 desc[UR32][R12.64], R73 ;  /* 0x000000490c007986 */ /* 0x000fe2000c101120 */
[-C--:B------:R-:W-:Y:S01]  /*75b0*/  LEA.HI.X.SX32 R21, R23, R66.reuse, 0x1, P2 ;  /* 0x0000004217157211 */ /* 0x080fe200010f0eff */
[----:B0-----:R-:W0:Y:S01]  /*75c0*/  LDC.64 R6, c[0x0][0x3a0] ;  /* 0x0000e800ff067b82 */ /* 0x001e220000000a00 */
[----:B------:R-:W-:Y:S01]  /*75d0*/  LEA.HI.X.SX32 R23, R24, R66, 0x1, P3 ;  /* 0x0000004218177211 */ /* 0x000fe200018f0eff */
[----:B------:R-:W-:Y:S01]  /*75e0*/  STG.E.U8 desc[UR32][R14.64], R75 ;  /* 0x0000004b0e007986 */ /* 0x000fe2000c101120 */
[----:B------:R-:W-:-:S02]  /*75f0*/  IADD3 R28, P2, PT, R29, R58, RZ ;  /* 0x0000003a1d1c7210 */ /* 0x000fc40007f5e0ff */
[-C--:B------:R-:W-:Y:S01]  /*7600*/  IADD3 R24, P0, PT, R25, R58.reuse, RZ ;  /* 0x0000003a19187210 */ /* 0x080fe20007f1e0ff */
[----:B------:R-:W-:Y:S01]  /*7610*/  STG.E.U8 desc[UR32][R16.64], R77 ;  /* 0x0000004d10007986 */ /* 0x000fe2000c101120 */
[----:B------:R-:W-:Y:S02]  /*7620*/  IADD3 R30, P3, PT, R31, R58, RZ ;  /* 0x0000003a1f1e7210 */ /* 0x000fe40007f7e0ff */
[-C--:B------:R-:W-:Y:S01]  /*7630*/  LEA.HI.X.SX32 R29, R29, R66.reuse, 0x1, P2 ;  /* 0x000000421d1d7211 */ /* 0x080fe200010f0eff */
[----:B------:R-:W-:Y:S01]  /*7640*/  STG.E.U8 desc[UR32][R18.64], R79 ;  /* 0x0000004f12007986 */ /* 0x000fe2000c101120 */
[----:B------:R-:W-:Y:S02]  /*7650*/  LEA.HI.X.SX32 R25, R25, R66, 0x1, P0 ;  /* 0x0000004219197211 */ /* 0x000fe400000f0eff */
[-C--:B------:R-:W-:Y:S01]  /*7660*/  IADD3 R36, P2, PT, R37, R58.reuse, RZ ;  /* 0x0000003a25247210 */ /* 0x080fe20007f5e0ff */
[----:B------:R-:W-:Y:S01]  /*7670*/  STG.E.U8 desc[UR32][R20.64], R81 ;  /* 0x0000005114007986 */ /* 0x000fe2000c101120 */
[----:B------:R-:W-:-:S02]  /*7680*/  IADD3 R32, P0, PT, R33, R58, RZ ;  /* 0x0000003a21207210 */ /* 0x000fc40007f1e0ff */
[----:B------:R-:W-:Y:S01]  /*7690*/  LEA.HI.X.SX32 R31, R31, R66, 0x1, P3 ;  /* 0x000000421f1f7211 */ /* 0x000fe200018f0eff */
        /* <DEDUP_REMOVED lines=12> */
[----:B------:R-:W-:Y:S01]  /*7760*/  IMAD R42, R50, 0x4, R57 ;  /* 0x00000004322a7824 */ /* 0x000fe200078e0239 */
[----:B------:R-:W-:Y:S01]  /*7770*/  LEA.HI.X.SX32 R41, R41, R66, 0x1, P0 ;  /* 0x0000004229297211 */ /* 0x000fe200000f0eff */
[----:B------:R-:W-:Y:S01]  /*7780*/  STG.E.U8 desc[UR32][R30.64], R91 ;  /* 0x0000005b1e007986 */ /* 0x000fe2000c101120 */
[----:B------:R-:W-:Y:S02]  /*7790*/  IADD3 R50, P0, PT, R51, R58, RZ ;  /* 0x0000003a33327210 */ /* 0x000fe40007f1e0ff */
[----:B------:R-:W-:Y:S01]  /*77a0*/  LEA.HI.X.SX32 R49, R49, R66, 0x1, P3 ;  /* 0x0000004231317211 */ /* 0x000fe200018f0eff */
[----:B------:R-:W-:Y:S01]  /*77b0*/  STG.E.U8 desc[UR32][R32.64], R93 ;  /* 0x0000005d20007986 */ /* 0x000fe2000c101120 */
[----:B------:R-:W-:-:S02]  /*77c0*/  IADD3 R54, P2, PT, R55, R58, RZ ;  /* 0x0000003a37367210 */ /* 0x000fc40007f5e0ff */
[-C--:B------:R-:W-:Y:S01]  /*77d0*/  IADD3 R56, P3, PT, R57, R58.reuse, RZ ;  /* 0x0000003a39387210 */ /* 0x080fe20007f7e0ff */
[----:B------:R-:W-:Y:S01]  /*77e0*/  STG.E.U8 desc[UR32][R34.64], R95 ;  /* 0x0000005f22007986 */ /* 0x000fe2000c101120 */
[C---:B------:R-:W-:Y:S02]  /*77f0*/  IADD3 R58, P4, PT, R42.reuse, R58, RZ ;  /* 0x0000003a2a3a7210 */ /* 0x040fe40007f9e0ff */
[-C--:B------:R-:W-:Y:S01]  /*7800*/  LEA.HI.X.SX32 R51, R51, R66.reuse, 0x1, P0 ;  /* 0x0000004233337211 */ /* 0x080fe200000f0eff */
[----:B------:R-:W-:Y:S01]  /*7810*/  STG.E.U8 desc[UR32][R36.64], R97 ;  /* 0x0000006124007986 */ /* 0x000fe2000c101120 */
[-C--:B------:R-:W-:Y:S02]  /*7820*/  LEA.HI.X.SX32 R55, R55, R66.reuse, 0x1, P2 ;  /* 0x0000004237377211 */ /* 0x080fe400010f0eff */
[-C--:B------:R-:W-:Y:S01]  /*7830*/  LEA.HI.X.SX32 R57, R57, R66.reuse, 0x1, P3 ;  /* 0x0000004239397211 */ /* 0x080fe200018f0eff */
[----:B------:R-:W-:Y:S01]  /*7840*/  STG.E.U8 desc[UR32][R38.64], R99 ;  /* 0x0000006326007986 */ /* 0x000fe2000c101120 */
[----:B------:R-:W-:-:S02]  /*7850*/  LEA.HI.X.SX32 R59, R42, R66, 0x1, P4 ;  /* 0x000000422a3b7211 */ /* 0x000fc400020f0eff */
[----:B------:R-:W-:Y:S01]  /*7860*/  ISETP.GE.U32.AND P0, PT, R0, 0x40, PT ;  /* 0x000000400000780c */ /* 0x000fe20003f06070 */
[----:B------:R-:W-:Y:S01]  /*7870*/  STG.E.U8 desc[UR32][R40.64], R101 ;  /* 0x0000006528007986 */ /* 0x000fe2000c101120 */
[----:B------:R-:W-:Y:S01]  /*7880*/  IMAD.HI R0, R43, 0x4, RZ ;  /* 0x000000042b007827 */ /* 0x000fe200078e02ff */
[----:B0-----:R-:W-:Y:S02]  /*7890*/  IADD3 R2, P2, P3, R3, UR6, R6 ;  /* 0x0000000603027c10 */ /* 0x001fe4000fb5e006 */
[----:B------:R-:W-:Y:S02]  /*78a0*/  STG.E.U8 desc[UR32][R44.64], R103 ;  /* 0x000000672c007986 */ /* 0x000fe4000c101120 */
[----:B------:R-:W-:Y:S02]  /*78b0*/  IADD3.X R3, PT, PT, R0, UR5, R7, P2, P3 ;  /* 0x0000000500037c10 */ /* 0x000fe400097e6407 */
[----:B------:R-:W-:Y:S04]  /*78c0*/  STG.E.U8 desc[UR32][R46.64], R105 ;  /* 0x000000692e007986 */ /* 0x000fe8000c101120 */
[----:B------:R-:W-:Y:S04]  /*78d0*/  STG.E.U8 desc[UR32][R48.64], R107 ;  /* 0x0000006b30007986 */ /* 0x000fe8000c101120 */
[----:B------:R-:W-:Y:S04]  /*78e0*/  STG.E.U8 desc[UR32][R50.64], R109 ;  /* 0x0000006d32007986 */ /* 0x000fe8000c101120 */
[----:B------:R-:W-:Y:S04]  /*78f0*/  STG.E.U8 desc[UR32][R52.64], R111 ;  /* 0x0000006f34007986 */ /* 0x000fe8000c101120 */
[----:B------:R-:W-:Y:S04]  /*7900*/  STG.E.U8 desc[UR32][R54.64], R113 ;  /* 0x0000007136007986 */ /* 0x000fe8000c101120 */
[----:B------:R-:W-:Y:S04]  /*7910*/  STG.E.U8 desc[UR32][R56.64], R115 ;  /* 0x0000007338007986 */ /* 0x000fe8000c101120 */
[----:B------:R-:W-:Y:S04]  /*7920*/  STG.E.U8 desc[UR32][R58.64], R117 ;  /* 0x000000753a007986 */ /* 0x000fe8000c101120 */
[----:B------:R-:W-:Y:S01]  /*7930*/  STG.E.U8 desc[UR32][R60.64], R119 ;  /* 0x000000773c007986 */ /* 0x000fe2000c101120 */
[----:B------:R-:W-:Y:S06]  /*7940*/  BAR.SYNC.DEFER_BLOCKING 0x0 ;  /* 0x0000000000007b1d */ /* 0x000fec0000010000 */
[----:B------:R-:W-:Y:S02]  /*7950*/  STSM.16.M88 [R64], R139 ;  /* 0x0000008b40007844 */ /* 0x000fe40000000000 */
[----:B------:R-:W-:Y:S06]  /*7960*/  BAR.SYNC.DEFER_BLOCKING 0x0 ;  /* 0x0000000000007b1d */ /* 0x000fec0000010000 */
[----:B------:R-:W0:Y:S04]  /*7970*/  LDSM.16.M88 R5, [R62+UR14] ;  /* 0x0000000e3e05783b */ /* 0x000e280008000000 */
[----:B0-----:R0:W-:Y:S01]  /*7980*/  @!P0 STG.E desc[UR32][R2.64], R5 ;  /* 0x0000000502008986 */ /* 0x0011e2000c101920 */
[----:B------:R-:W-:Y:S06]  /*7990*/  BAR.SYNC.DEFER_BLOCKING 0x0 ;  /* 0x0000000000007b1d */ /* 0x000fec0000010000 */
[----:B------:R-:W-:Y:S05]  /*79a0*/  @P1 BRA `(.L_x_19) ;  /* 0x0000000000a01947 */ /* 0x000fea0003800000 */
[----:B------:R-:W1:Y:S01]  /*79b0*/  S2UR UR5, SR_CgaCtaId ;  /* 0x00000000000579c3 */ /* 0x000e620000008800 */
[----:B------:R-:W-:Y:S01]  /*79c0*/  NOP ;  /* 0x0000000000007918 */ /* 0x000fe20000000000 */
[----:B------:R-:W-:Y:S01]  /*79d0*/  UMOV UR4, 0x50 ;  /* 0x0000005000047882 */ /* 0x000fe20000000000 */
[----:B------:R-:W-:Y:S02]  /*79e0*/  IMAD.U32 R0, RZ, RZ, UR15 ;  /* 0x0000000fff007e24 */ /* 0x000fe4000f8e00ff */
[----:B0-----:R-:W-:Y:S02]  /*79f0*/  IMAD.MOV.U32 R3, RZ, RZ, 0xf ;  /* 0x0000000fff037424 */ /* 0x001fe400078e00ff */
[----:B------:R-:W-:Y:S01]  /*7a00*/  IMAD.MOV.U32 R7, RZ, RZ, 0x1 ;  /* 0x00000001ff077424 */ /* 0x000fe200078e00ff */
[----:B------:R-:W-:-:S04]  /*7a10*/  LOP3.LUT R0, R0, 0xffff, RZ, 0xc0, !PT ;  /* 0x0000ffff00007812 */ /* 0x000fc800078ec0ff */
[----:B------:R-:W-:-:S05]  /*7a20*/  SHF.R.U32.HI R0, RZ, 0x5, R0 ;  /* 0x00000005ff007819 */ /* 0x000fca0000011600 */
[----:B------:R-:W-:Y:S01]  /*7a30*/  VIADD R2, R0, 0x10 ;  /* 0x0000001000027836 */ /* 0x000fe20000000000 */
[----:B------:R-:W-:Y:S01]  /*7a40*/  SHF.L.U32 R0, R3, R0, RZ ;  /* 0x0000000003007219 */ /* 0x000fe200000006ff */
[----:B-1----:R-:W-:-:S03]  /*7a50*/  ULEA UR6, UR5, UR4, 0x18 ;  /* 0x0000000405067291 */ /* 0x002fc6000f8ec0ff */
[----:B------:R-:W-:-:S04]  /*7a60*/  SHF.L.U32 R3, R7, R2, RZ ;  /* 0x0000000207037219 */ /* 0x000fc800000006ff */
[----:B------:R-:W-:Y:S02]  /*7a70*/  LOP3.LUT R0, R3, R0, RZ, 0xfc, !PT ;  /* 0x0000000003007212 */ /* 0x000fe400078efcff */
[----:B------:R-:W0:Y:S02]  /*7a80*/  LDS R5, [UR6] ;  /* 0x00000006ff057984 */ /* 0x000e240008000800 */
[C---:B------:R-:W-:Y:S02]  /*7a90*/  LOP3.LUT R2, R0.reuse, 0xffff, RZ, 0xc0, !PT ;  /* 0x0000ffff00027812 */ /* 0x040fe400078ec0ff */
[----:B0-----:R-:W-:-:S04]  /*7aa0*/  LOP3.LUT R3, R0, 0xffff, R5, 0x80, !PT ;  /* 0x0000ffff00037812 */ /* 0x001fc800078e8005 */
[----:B------:R-:W-:-:S13]  /*7ab0*/  ISETP.NE.AND P0, PT, R3, R2, PT ;  /* 0x000000020300720c */ /* 0x000fda0003f05270 */
[----:B------:R-:W-:Y:S05]  /*7ac0*/  @P0 BRA `(.L_x_20) ;  /* 0x0000000000500947 */ /* 0x000fea0003800000 */
[----:B------:R-:W-:Y:S02]  /*7ad0*/  SHF.R.U32.HI R5, RZ, 0x10, R5 ;  /* 0x00000010ff057819 */ /* 0x000fe40000011605 */
[----:B------:R-:W-:-:S04]  /*7ae0*/  SHF.R.U32.HI R2, RZ, 0x10, R0 ;  /* 0x00000010ff027819 */ /* 0x000fc80000011600 */
[----:B------:R-:W-:-:S04]  /*7af0*/  LOP3.LUT R5, R5, R2, RZ, 0xc0, !PT ;  /* 0x0000000205057212 */ /* 0x000fc800078ec0ff */
[----:B------:R-:W-:-:S13]  /*7b00*/  ISETP.NE.AND P0, PT, R5, R2, PT ;  /* 0x000000020500720c */ /* 0x000fda0003f05270 */
[----:B------:R-:W-:Y:S05]  /*7b10*/  @P0 BRA `(.L_x_21) ;  /* 0x0000000000300947 */ /* 0x000fea0003800000 */
[----:B------:R-:W-:Y:S01]  /*7b20*/  R2UR UR4, R0 ;  /* 0x00000000000472ca */ /* 0x000fe200000e0000 */
[----:B------:R-:W-:Y:S01]  /*7b30*/  VOTEU.ANY UR5, UPT, PT ;  /* 0x0000000000057886 */ /* 0x000fe200038e0100 */
[----:B------:R-:W0:Y:S01]  /*7b40*/  S2R R0, SR_LANEID ;  /* 0x0000000000007919 */ /* 0x000e220000000000 */
[----:B------:R-:W-:-:S10]  /*7b50*/  UFLO.U32 UR5, UR5 ;  /* 0x00000005000572bd */ /* 0x000fd400080e0000 */
[----:B------:R-:W-:-:S06]  /*7b60*/  ULOP3.LUT UR4, URZ, UR4, URZ, 0x33, !UPT ;  /* 0x00000004ff047292 */ /* 0x000fcc000f8e33ff */
[----:B------:R-:W-:-:S04]  /*7b70*/  IMAD.U32 R2, RZ, RZ, UR4 ;  /* 0x00000004ff027e24 */ /* 0x000fc8000f8e00ff */
[----:B------:R-:W1:Y:S02]  /*7b80*/  REDUX UR7, R2 ;  /* 0x00000000020773c4 */ /* 0x000e640000000000 */
[----:B------:R2:W-:Y:S01]  /*7b90*/  UTCATOMSWS.AND URZ, UR4 ;  /* 0x0000000400ff79e3 */ /* 0x0005e20008000000 */
[----:B0-----:R-:W-:Y:S01]  /*7ba0*/  ISETP.EQ.U32.AND P0, PT, R0, UR5, PT ;  /* 0x0000000500007c0c */ /* 0x001fe2000bf02070 */
[----:B-1----:R-:W-:-:S12]  /*7bb0*/  IMAD.U32 R0, RZ, RZ, UR7 ;  /* 0x00000007ff007e24 */ /* 0x002fd8000f8e00ff */
[----:B------:R2:W-:Y:S01]  /*7bc0*/  @P0 ATOMS.AND RZ, [UR6], R0 ;  /* 0x00000000ffff098c */ /* 0x0005e2000a800006 */
[----:B------:R-:W-:Y:S05]  /*7bd0*/  BRA `(.L_x_19) ;  /* 0x0000000000147947 */ /* 0x000fea0003800000 */
.L_x_21:
[----:B------:R-:W-:-:S07]  /*7be0*/  MOV R2, 0x7c00 ;  /* 0x00007c0000027802 */ /* 0x000fce0000000f00 */
[----:B------:R-:W-:Y:S05]  /*7bf0*/  CALL.REL.NOINC `($__internal_0_$__cuda_sm10x_tcgen05_guardrail_trap_col_being_dealloced_not_returned_by_alloc) ;  /* 0x0000000000447944 */ /* 0x000fea0003c00000 */
[----:B------:R-:W-:Y:S05]  /*7c00*/  BRA `(.L_x_19) ;  /* 0x0000000000087947 */ /* 0x000fea0003800000 */
.L_x_20:
[----:B------:R-:W-:-:S07]  /*7c10*/  MOV R2, 0x7c30 ;  /* 0x00007c3000027802 */ /* 0x000fce0000000f00 */
[----:B------:R-:W-:Y:S05]  /*7c20*/  CALL.REL.NOINC `($__internal_2_$__cuda_sm10x_tcgen05_guardrail_trap_unallocated_columns_being_dealloced) ;  /* 0x0000000000507944 */ /* 0x000fea0003c00000 */
.L_x_19:
[----:B------:R-:W-:Y:S01]  /*7c30*/  NOP ;  /* 0x0000000000007918 */ /* 0x000fe20000000000 */
[----:B--2---:R-:W-:Y:S05]  /*7c40*/  EXIT ;  /* 0x000000000000794d */ /* 0x004fea0003800000 */
.L_x_8:
[----:B------:R-:W1:Y:S02]  /*7c50*/  SYNCS.PHASECHK.TRANS64.TRYWAIT P0, [UR14+0x4000], RZ ;  /* 0x004000ffff0075a7 */ /* 0x000e64000800110e */
[----:B-1----:R-:W-:Y:S05]  /*7c60*/  @!P0 BRA `(.L_x_8) ;  /* 0xfffffffc00f88947 */ /* 0x002fea000383ffff */
[----:B------:R-:W-:Y:S05]  /*7c70*/  BRA `(.L_x_7) ;  /* 0xffffffa4004c7947 */ /* 0x000fea000383ffff */
.L_x_13:
[----:B------:R-:W1:Y:S02]  /*7c80*/  SYNCS.PHASECHK.TRANS64.TRYWAIT P3, [UR14+0x9010], RZ ;  /* 0x009010ffff0075a7 */ /* 0x000e64000806110e */
[----:B-1----:R-:W-:Y:S05]  /*7c90*/  @!P3 BRA `(.L_x_13) ;  /* 0xfffffffc00f8b947 */ /* 0x002fea000383ffff */
[----:B------:R-:W-:Y:S05]  /*7ca0*/  BRA `(.L_x_22) ;  /* 0xffffffcc00087947 */ /* 0x000fea000383ffff */
.L_x_14:
[----:B------:R-:W1:Y:S02]  /*7cb0*/  SYNCS.PHASECHK.TRANS64.TRYWAIT P3, [UR12], R27 ;  /* 0x0000001bff0075a7 */ /* 0x000e64000806110c */
[----:B-1----:R-:W-:Y:S05]  /*7cc0*/  @!P3 BRA `(.L_x_14) ;  /* 0xfffffffc00f8b947 */ /* 0x002fea000383ffff */
[----:B------:R-:W-:Y:S05]  /*7cd0*/  BRA `(.L_x_23) ;  /* 0xffffffd000e07947 */ /* 0x000fea000383ffff */
.L_x_18:
[----:B------:R-:W0:Y:S02]  /*7ce0*/  SYNCS.PHASECHK.TRANS64.TRYWAIT P0, [UR12], R4 ;  /* 0x00000004ff0075a7 */ /* 0x000e24000800110c */
[----:B0-----:R-:W-:Y:S05]  /*7cf0*/  @!P0 BRA `(.L_x_18) ;  /* 0xfffffffc00f88947 */ /* 0x001fea000383ffff */
[----:B------:R-:W-:Y:S05]  /*7d00*/  BRA `(.L_x_17) ;  /* 0xffffffe000507947 */ /* 0x000fea000383ffff */
        .weak           $__internal_0_$__cuda_sm10x_tcgen05_guardrail_trap_col_being_dealloced_not_returned_by_alloc
        .type           $__internal_0_$__cuda_sm10x_tcgen05_guardrail_trap_col_being_dealloced_not_returned_by_alloc,@function
        .size           $__internal_0_$__cuda_sm10x_tcgen05_guardrail_trap_col_being_dealloced_not_returned_by_alloc,($__internal_1_$__cuda_sm10x_tcgen05_guardrail_trap_phase_invalid_during_alloc - $__internal_0_$__cuda_sm10x_tcgen05_guardrail_trap_col_being_dealloced_not_returned_by_alloc)
$__internal_0_$__cuda_sm10x_tcgen05_guardrail_trap_col_being_dealloced_not_returned_by_alloc:
[----:B------:R-:W-:Y:S05]  /*7d10*/  BPT.TRAP 0x1 ;  /* 0x000000040000795c */ /* 0x000fea0000300000 */
[----:B------:R-:W-:-:S04]  /*7d20*/  IMAD.MOV.U32 R3, RZ, RZ, 0x0 ;  /* 0x00000000ff037424 */ /* 0x000fc800078e00ff */
[----:B------:R-:W-:Y:S05]  /*7d30*/  RET.REL.NODEC R2 `(attn_fwd) ;  /* 0xffffff8002b07950 */ /* 0x000fea0003c3ffff */
        .weak           $__internal_1_$__cuda_sm10x_tcgen05_guardrail_trap_phase_invalid_during_alloc
        .type           $__internal_1_$__cuda_sm10x_tcgen05_guardrail_trap_phase_invalid_during_alloc,@function
        .size           $__internal_1_$__cuda_sm10x_tcgen05_guardrail_trap_phase_invalid_during_alloc,($__internal_2_$__cuda_sm10x_tcgen05_guardrail_trap_unallocated_columns_being_dealloced - $__internal_1_$__cuda_sm10x_tcgen05_guardrail_trap_phase_invalid_during_alloc)
$__internal_1_$__cuda_sm10x_tcgen05_guardrail_trap_phase_invalid_during_alloc:
[----:B------:R-:W-:Y:S05]  /*7d40*/  BPT.TRAP 0x1 ;  /* 0x000000040000795c */ /* 0x000fea0000300000 */
[----:B------:R-:W-:-:S04]  /*7d50*/  IMAD.MOV.U32 R3, RZ, RZ, 0x0 ;  /* 0x00000000ff037424 */ /* 0x000fc800078e00ff */
[----:B------:R-:W-:Y:S05]  /*7d60*/  RET.REL.NODEC R2 `(attn_fwd) ;  /* 0xffffff8002a47950 */ /* 0x000fea0003c3ffff */
        .weak           $__internal_2_$__cuda_sm10x_tcgen05_guardrail_trap_unallocated_columns_being_dealloced
        .type           $__internal_2_$__cuda_sm10x_tcgen05_guardrail_trap_unallocated_columns_being_dealloced,@function
        .size           $__internal_2_$__cuda_sm10x_tcgen05_guardrail_trap_unallocated_columns_being_dealloced,(.L_x_27 - $__internal_2_$__cuda_sm10x_tcgen05_guardrail_trap_unallocated_columns_being_dealloced)
$__internal_2_$__cuda_sm10x_tcgen05_guardrail_trap_unallocated_columns_being_dealloced:
[----:B------:R-:W-:Y:S05]  /*7d70*/  BPT.TRAP 0x1 ;  /* 0x000000040000795c */ /* 0x000fea0000300000 */
[----:B------:R-:W-:-:S04]  /*7d80*/  IMAD.MOV.U32 R3, RZ, RZ, 0x0 ;  /* 0x00000000ff037424 */ /* 0x000fc800078e00ff */
[----:B------:R-:W-:Y:S05]  /*7d90*/  RET.REL.NODEC R2 `(attn_fwd) ;  /* 0xffffff8002987950 */ /* 0x000fea0003c3ffff */
.L_x_24:
[----:B------:R-:W-:-:S00]  /*7da0*/  BRA `(.L_x_24) ;  /* 0xfffffffc00fc7947 */ /* 0x000fc0000383ffff */
[----:B------:R-:W-:-:S00]  /*7db0*/  NOP ;  /* 0x0000000000007918 */ /* 0x000fc00000000000 */
        /* <DEDUP_REMOVED lines=12> */
.L_x_27:


//--------------------- .nv.global.init           --------------------------
	.section	.nv.global.init,"aw",@progbits
.nv.global.init:
	.type		_$_str,@object
	.size		_$_str,(.L_3 - _$_str)
_$_str:
        /*0000*/ 	.byte	0x5f, 0x5f, 0x43, 0x55, 0x44, 0x41, 0x5f, 0x46, 0x54, 0x5a, 0x00
.L_3:


//--------------------- .nv.shared.attn_fwd       --------------------------
	.section	.nv.shared.attn_fwd,"aw",@nobits
	.sectionflags	@""
	.align	16
	.zero		1024


//--------------------- .nv.shared.reserved.0     --------------------------
	.section	.nv.shared.reserved.0,"aw",@nobits
	.align	8
	.weak		__nv_reservedSMEM_offset_0_alias
	.size		__nv_reservedSMEM_offset_0_alias, 0, 64
	.other		__nv_reservedSMEM_offset_0_alias,@"STO_CUDA_RESERVED_SHARED STV_DEFAULT"
__nv_reservedSMEM_offset_0_alias:
	.zero		0
.nv.shared.reserved.0:
	.zero		64
	.weak		__nv_reservedSMEM_allocation_phase
	.type		__nv_reservedSMEM_allocation_phase,@object
	.size		__nv_reservedSMEM_allocation_phase,(.L_0 - __nv_reservedSMEM_allocation_phase)
__nv_reservedSMEM_allocation_phase:
	.zero		1
.L_0:
	.zero		7
	.weak		__nv_reservedSMEM_devtool_atexit_pc
	.type		__nv_reservedSMEM_devtool_atexit_pc,@object
	.size		__nv_reservedSMEM_devtool_atexit_pc,(__nv_reservedSMEM_allocation_mask - __nv_reservedSMEM_devtool_atexit_pc)
__nv_reservedSMEM_devtool_atexit_pc:
	.zero		8
	.weak		__nv_reservedSMEM_allocation_mask
	.type		__nv_reservedSMEM_allocation_mask,@object
	.size		__nv_reservedSMEM_allocation_mask,(.L_2 - __nv_reservedSMEM_allocation_mask)
__nv_reservedSMEM_allocation_mask:
	.zero		4
.L_2:


//--------------------- .nv.constant0.attn_fwd    --------------------------
	.section	.nv.constant0.attn_fwd,"a",@progbits
	.sectionflags	@""
	.align	4
.nv.constant0.attn_fwd:
	.zero		1032


//--------------------- SYMBOLS --------------------------

	.type		.nv.reservedSmem.offset0,@object
	.size		.nv.reservedSmem.offset0,0x4
	.type		.nv.reservedSmem.cap,@object
	.size		.nv.reservedSmem.cap,0x4
